//
// Generated by NVIDIA NVVM Compiler
//
// Compiler Build ID: CL-36424714
// Cuda compilation tools, release 13.0, V13.0.88
// Based on NVVM 20.0.0
//

.version 9.0
.target sm_100
.address_size 64

	// .globl	_ZN12cuda_kernels31calc_next_generation_all_globalEPiS0_iii
// _ZZN12cuda_kernels33calc_next_generation_shared_areasEPiS0_iiiE4area has been demoted

.visible .entry _ZN12cuda_kernels31calc_next_generation_all_globalEPiS0_iii(
	.param .u64 .ptr .align 1 _ZN12cuda_kernels31calc_next_generation_all_globalEPiS0_iii_param_0,
	.param .u64 .ptr .align 1 _ZN12cuda_kernels31calc_next_generation_all_globalEPiS0_iii_param_1,
	.param .u32 _ZN12cuda_kernels31calc_next_generation_all_globalEPiS0_iii_param_2,
	.param .u32 _ZN12cuda_kernels31calc_next_generation_all_globalEPiS0_iii_param_3,
	.param .u32 _ZN12cuda_kernels31calc_next_generation_all_globalEPiS0_iii_param_4
)
{
	.reg .pred 	%p<10>;
	.reg .b32 	%r<141>;
	.reg .b64 	%rd<60>;

	ld.param.u64 	%rd2, [_ZN12cuda_kernels31calc_next_generation_all_globalEPiS0_iii_param_0];
	ld.param.u64 	%rd3, [_ZN12cuda_kernels31calc_next_generation_all_globalEPiS0_iii_param_1];
	ld.param.u32 	%r5, [_ZN12cuda_kernels31calc_next_generation_all_globalEPiS0_iii_param_2];
	ld.param.u32 	%r8, [_ZN12cuda_kernels31calc_next_generation_all_globalEPiS0_iii_param_3];
	ld.param.u32 	%r7, [_ZN12cuda_kernels31calc_next_generation_all_globalEPiS0_iii_param_4];
	mov.u32 	%r9, %ctaid.x;
	mov.u32 	%r10, %ntid.x;
	mov.u32 	%r11, %tid.x;
	mad.lo.s32 	%r1, %r9, %r10, %r11;
	mov.u32 	%r12, %ctaid.y;
	mov.u32 	%r13, %ntid.y;
	mov.u32 	%r14, %tid.y;
	mad.lo.s32 	%r15, %r12, %r13, %r14;
	mov.u32 	%r16, %ctaid.z;
	mov.u32 	%r17, %ntid.z;
	mov.u32 	%r18, %tid.z;
	mad.lo.s32 	%r3, %r16, %r17, %r18;
	setp.ge.s32 	%p1, %r1, %r5;
	setp.ge.s32 	%p2, %r15, %r8;
	or.pred  	%p3, %p1, %p2;
	setp.ge.s32 	%p4, %r3, %r7;
	or.pred  	%p5, %p3, %p4;
	@%p5 bra 	$L__BB0_7;
	rem.s32 	%r20, %r1, %r5;
	cvta.to.global.u64 	%rd4, %rd3;
	cvta.to.global.u64 	%rd5, %rd2;
	rem.s32 	%r21, %r3, %r7;
	rem.s32 	%r22, %r15, %r8;
	mad.lo.s32 	%r23, %r21, %r8, %r22;
	mad.lo.s32 	%r24, %r23, %r5, %r20;
	mul.wide.s32 	%rd6, %r24, 4;
	add.s64 	%rd7, %rd5, %rd6;
	ld.global.u32 	%r19, [%rd7];
	add.s32 	%r25, %r1, -1;
	add.s32 	%r26, %r15, -1;
	add.s32 	%r27, %r3, -1;
	rem.s32 	%r28, %r25, %r5;
	rem.s32 	%r29, %r26, %r8;
	rem.s32 	%r30, %r27, %r7;
	mul.lo.s32 	%r31, %r30, %r8;
	add.s32 	%r32, %r31, %r29;
	mul.lo.s32 	%r33, %r32, %r5;
	add.s32 	%r34, %r33, %r28;
	mul.wide.s32 	%rd8, %r34, 4;
	add.s64 	%rd9, %rd5, %rd8;
	ld.global.u32 	%r35, [%rd9];
	rem.u32 	%r36, %r3, %r7;
	mul.lo.s32 	%r37, %r36, %r8;
	add.s32 	%r38, %r37, %r29;
	mul.lo.s32 	%r39, %r38, %r5;
	add.s32 	%r40, %r39, %r28;
	mul.wide.s32 	%rd10, %r40, 4;
	add.s64 	%rd11, %rd5, %rd10;
	ld.global.u32 	%r41, [%rd11];
	add.s32 	%r42, %r41, %r35;
	add.s32 	%r43, %r3, 1;
	rem.u32 	%r44, %r43, %r7;
	mul.lo.s32 	%r45, %r44, %r8;
	add.s32 	%r46, %r45, %r29;
	mul.lo.s32 	%r47, %r46, %r5;
	add.s32 	%r48, %r47, %r28;
	mul.wide.s32 	%rd12, %r48, 4;
	add.s64 	%rd13, %rd5, %rd12;
	ld.global.u32 	%r49, [%rd13];
	add.s32 	%r50, %r42, %r49;
	rem.u32 	%r51, %r15, %r8;
	add.s32 	%r52, %r31, %r51;
	mul.lo.s32 	%r53, %r52, %r5;
	add.s32 	%r54, %r53, %r28;
	mul.wide.s32 	%rd14, %r54, 4;
	add.s64 	%rd15, %rd5, %rd14;
	ld.global.u32 	%r55, [%rd15];
	add.s32 	%r56, %r50, %r55;
	add.s32 	%r57, %r37, %r51;
	mul.lo.s32 	%r58, %r57, %r5;
	add.s32 	%r59, %r58, %r28;
	mul.wide.s32 	%rd16, %r59, 4;
	add.s64 	%rd17, %rd5, %rd16;
	ld.global.u32 	%r60, [%rd17];
	add.s32 	%r61, %r56, %r60;
	add.s32 	%r62, %r45, %r51;
	mul.lo.s32 	%r63, %r62, %r5;
	add.s32 	%r64, %r63, %r28;
	mul.wide.s32 	%rd18, %r64, 4;
	add.s64 	%rd19, %rd5, %rd18;
	ld.global.u32 	%r65, [%rd19];
	add.s32 	%r66, %r61, %r65;
	add.s32 	%r67, %r15, 1;
	rem.u32 	%r68, %r67, %r8;
	add.s32 	%r69, %r31, %r68;
	mul.lo.s32 	%r70, %r69, %r5;
	add.s32 	%r71, %r70, %r28;
	mul.wide.s32 	%rd20, %r71, 4;
	add.s64 	%rd21, %rd5, %rd20;
	ld.global.u32 	%r72, [%rd21];
	add.s32 	%r73, %r66, %r72;
	add.s32 	%r74, %r37, %r68;
	mul.lo.s32 	%r75, %r74, %r5;
	add.s32 	%r76, %r75, %r28;
	mul.wide.s32 	%rd22, %r76, 4;
	add.s64 	%rd23, %rd5, %rd22;
	ld.global.u32 	%r77, [%rd23];
	add.s32 	%r78, %r73, %r77;
	add.s32 	%r79, %r45, %r68;
	mul.lo.s32 	%r80, %r79, %r5;
	add.s32 	%r81, %r80, %r28;
	mul.wide.s32 	%rd24, %r81, 4;
	add.s64 	%rd25, %rd5, %rd24;
	ld.global.u32 	%r82, [%rd25];
	add.s32 	%r83, %r78, %r82;
	add.s32 	%r84, %r33, %r20;
	mul.wide.s32 	%rd26, %r84, 4;
	add.s64 	%rd27, %rd5, %rd26;
	ld.global.u32 	%r85, [%rd27];
	add.s32 	%r86, %r83, %r85;
	add.s32 	%r87, %r39, %r20;
	mul.wide.s32 	%rd28, %r87, 4;
	add.s64 	%rd29, %rd5, %rd28;
	ld.global.u32 	%r88, [%rd29];
	add.s32 	%r89, %r86, %r88;
	add.s32 	%r90, %r47, %r20;
	mul.wide.s32 	%rd30, %r90, 4;
	add.s64 	%rd31, %rd5, %rd30;
	ld.global.u32 	%r91, [%rd31];
	add.s32 	%r92, %r89, %r91;
	add.s32 	%r93, %r53, %r20;
	mul.wide.s32 	%rd32, %r93, 4;
	add.s64 	%rd33, %rd5, %rd32;
	ld.global.u32 	%r94, [%rd33];
	add.s32 	%r95, %r92, %r94;
	add.s32 	%r96, %r63, %r20;
	mul.wide.s32 	%rd34, %r96, 4;
	add.s64 	%rd35, %rd5, %rd34;
	ld.global.u32 	%r97, [%rd35];
	add.s32 	%r98, %r95, %r97;
	add.s32 	%r99, %r70, %r20;
	mul.wide.s32 	%rd36, %r99, 4;
	add.s64 	%rd37, %rd5, %rd36;
	ld.global.u32 	%r100, [%rd37];
	add.s32 	%r101, %r98, %r100;
	add.s32 	%r102, %r75, %r20;
	mul.wide.s32 	%rd38, %r102, 4;
	add.s64 	%rd39, %rd5, %rd38;
	ld.global.u32 	%r103, [%rd39];
	add.s32 	%r104, %r101, %r103;
	add.s32 	%r105, %r80, %r20;
	mul.wide.s32 	%rd40, %r105, 4;
	add.s64 	%rd41, %rd5, %rd40;
	ld.global.u32 	%r106, [%rd41];
	add.s32 	%r107, %r104, %r106;
	add.s32 	%r108, %r1, 1;
	rem.s32 	%r109, %r108, %r5;
	add.s32 	%r110, %r33, %r109;
	mul.wide.s32 	%rd42, %r110, 4;
	add.s64 	%rd43, %rd5, %rd42;
	ld.global.u32 	%r111, [%rd43];
	add.s32 	%r112, %r107, %r111;
	add.s32 	%r113, %r39, %r109;
	mul.wide.s32 	%rd44, %r113, 4;
	add.s64 	%rd45, %rd5, %rd44;
	ld.global.u32 	%r114, [%rd45];
	add.s32 	%r115, %r112, %r114;
	add.s32 	%r116, %r47, %r109;
	mul.wide.s32 	%rd46, %r116, 4;
	add.s64 	%rd47, %rd5, %rd46;
	ld.global.u32 	%r117, [%rd47];
	add.s32 	%r118, %r115, %r117;
	add.s32 	%r119, %r53, %r109;
	mul.wide.s32 	%rd48, %r119, 4;
	add.s64 	%rd49, %rd5, %rd48;
	ld.global.u32 	%r120, [%rd49];
	add.s32 	%r121, %r118, %r120;
	add.s32 	%r122, %r58, %r109;
	mul.wide.s32 	%rd50, %r122, 4;
	add.s64 	%rd51, %rd5, %rd50;
	ld.global.u32 	%r123, [%rd51];
	add.s32 	%r124, %r121, %r123;
	add.s32 	%r125, %r63, %r109;
	mul.wide.s32 	%rd52, %r125, 4;
	add.s64 	%rd53, %rd5, %rd52;
	ld.global.u32 	%r126, [%rd53];
	add.s32 	%r127, %r124, %r126;
	add.s32 	%r128, %r70, %r109;
	mul.wide.s32 	%rd54, %r128, 4;
	add.s64 	%rd55, %rd5, %rd54;
	ld.global.u32 	%r129, [%rd55];
	add.s32 	%r130, %r127, %r129;
	add.s32 	%r131, %r75, %r109;
	mul.wide.s32 	%rd56, %r131, 4;
	add.s64 	%rd57, %rd5, %rd56;
	ld.global.u32 	%r132, [%rd57];
	add.s32 	%r133, %r130, %r132;
	add.s32 	%r134, %r80, %r109;
	mul.wide.s32 	%rd58, %r134, 4;
	add.s64 	%rd59, %rd5, %rd58;
	ld.global.u32 	%r135, [%rd59];
	add.s32 	%r4, %r133, %r135;
	add.s64 	%rd1, %rd4, %rd6;
	mov.b32 	%r136, 0;
	st.global.u32 	[%rd1], %r136;
	setp.eq.s32 	%p6, %r19, 1;
	@%p6 bra 	$L__BB0_5;
	setp.ne.s32 	%p7, %r19, 0;
	@%p7 bra 	$L__BB0_7;
	and.b32  	%r139, %r4, -2;
	setp.ne.s32 	%p9, %r139, 6;
	@%p9 bra 	$L__BB0_7;
	mov.b32 	%r140, 1;
	st.global.u32 	[%rd1], %r140;
	bra.uni 	$L__BB0_7;
$L__BB0_5:
	and.b32  	%r137, %r4, -4;
	setp.ne.s32 	%p8, %r137, 4;
	@%p8 bra 	$L__BB0_7;
	mov.b32 	%r138, 1;
	st.global.u32 	[%rd1], %r138;
$L__BB0_7:
	ret;

}
	// .globl	_ZN12cuda_kernels33calc_next_generation_shared_areasEPiS0_iii
.visible .entry _ZN12cuda_kernels33calc_next_generation_shared_areasEPiS0_iii(
	.param .u64 .ptr .align 1 _ZN12cuda_kernels33calc_next_generation_shared_areasEPiS0_iii_param_0,
	.param .u64 .ptr .align 1 _ZN12cuda_kernels33calc_next_generation_shared_areasEPiS0_iii_param_1,
	.param .u32 _ZN12cuda_kernels33calc_next_generation_shared_areasEPiS0_iii_param_2,
	.param .u32 _ZN12cuda_kernels33calc_next_generation_shared_areasEPiS0_iii_param_3,
	.param .u32 _ZN12cuda_kernels33calc_next_generation_shared_areasEPiS0_iii_param_4
)
{
	.reg .pred 	%p<31>;
	.reg .b16 	%rs<24>;
	.reg .b32 	%r<209>;
	.reg .b64 	%rd<9>;
	// demoted variable
	.shared .align 4 .b8 _ZZN12cuda_kernels33calc_next_generation_shared_areasEPiS0_iiiE4area[32768];
	ld.param.u64 	%rd1, [_ZN12cuda_kernels33calc_next_generation_shared_areasEPiS0_iii_param_0];
	ld.param.u64 	%rd2, [_ZN12cuda_kernels33calc_next_generation_shared_areasEPiS0_iii_param_1];
	ld.param.u32 	%r17, [_ZN12cuda_kernels33calc_next_generation_shared_areasEPiS0_iii_param_2];
	ld.param.u32 	%r20, [_ZN12cuda_kernels33calc_next_generation_shared_areasEPiS0_iii_param_3];
	ld.param.u32 	%r21, [_ZN12cuda_kernels33calc_next_generation_shared_areasEPiS0_iii_param_4];
	mov.u32 	%r22, %ctaid.x;
	mov.u32 	%r1, %ntid.x;
	mov.u32 	%r2, %tid.x;
	add.s32 	%r3, %r2, -1;
	mad.lo.s32 	%r4, %r22, %r1, %r3;
	mov.u32 	%r23, %ctaid.y;
	mov.u32 	%r5, %ntid.y;
	mov.u32 	%r6, %tid.y;
	mad.lo.s32 	%r24, %r23, %r5, %r6;
	add.s32 	%r7, %r24, -1;
	mov.u32 	%r26, %ctaid.z;
	mov.u32 	%r8, %ntid.z;
	mov.u32 	%r9, %tid.z;
	mad.lo.s32 	%r27, %r26, %r8, %r9;
	add.s32 	%r10, %r27, -1;
	add.s32 	%r29, %r17, 2;
	setp.ge.s32 	%p3, %r4, %r29;
	add.s32 	%r30, %r20, 2;
	setp.gt.s32 	%p4, %r24, %r30;
	add.s32 	%r31, %r21, 2;
	setp.gt.s32 	%p5, %r27, %r31;
	or.pred  	%p6, %p4, %p5;
	or.pred  	%p7, %p6, %p3;
	@%p7 bra 	$L__BB1_8;
	cvta.to.global.u64 	%rd3, %rd1;
	rem.s32 	%r32, %r4, %r17;
	rem.s32 	%r33, %r7, %r20;
	rem.s32 	%r34, %r10, %r21;
	mad.lo.s32 	%r35, %r34, %r20, %r33;
	mad.lo.s32 	%r11, %r35, %r17, %r32;
	mul.wide.s32 	%rd4, %r11, 4;
	add.s64 	%rd5, %rd3, %rd4;
	ld.global.u32 	%r36, [%rd5];
	mad.lo.s32 	%r37, %r5, %r9, %r6;
	mad.lo.s32 	%r39, %r37, %r1, %r2;
	shl.b32 	%r40, %r39, 2;
	mov.u32 	%r41, _ZZN12cuda_kernels33calc_next_generation_shared_areasEPiS0_iiiE4area;
	add.s32 	%r12, %r41, %r40;
	st.shared.u32 	[%r12], %r36;
	bar.sync 	0;
	setp.eq.s32 	%p9, %r2, 0;
	add.s32 	%r42, %r1, -1;
	setp.ge.u32 	%p10, %r2, %r42;
	setp.eq.s32 	%p11, %r6, 0;
	or.pred  	%p12, %p9, %p11;
	mov.pred 	%p30, 0;
	or.pred  	%p13, %p12, %p10;
	@%p13 bra 	$L__BB1_4;
	add.s32 	%r43, %r5, -1;
	setp.ge.u32 	%p15, %r6, %r43;
	setp.eq.s32 	%p16, %r9, 0;
	or.pred  	%p17, %p16, %p15;
	@%p17 bra 	$L__BB1_4;
	add.s32 	%r44, %r8, -1;
	setp.lt.u32 	%p30, %r9, %r44;
$L__BB1_4:
	setp.le.s32 	%p18, %r4, %r17;
	not.pred 	%p19, %p30;
	and.pred  	%p20, %p18, %p19;
	setp.le.s32 	%p21, %r7, %r20;
	and.pred  	%p22, %p20, %p21;
	setp.le.s32 	%p23, %r10, %r21;
	and.pred  	%p24, %p22, %p23;
	@%p24 bra 	$L__BB1_8;
	cvt.u16.u32 	%rs1, %r3;
	cvt.u16.u32 	%rs2, %r1;
	rem.s16 	%rs3, %rs1, %rs2;
	cvt.s32.s16 	%r45, %rs3;
	cvt.u16.u32 	%rs4, %r6;
	add.s16 	%rs5, %rs4, -1;
	cvt.u16.u32 	%rs6, %r5;
	rem.s16 	%rs7, %rs5, %rs6;
	cvt.s32.s16 	%r46, %rs7;
	cvt.u16.u32 	%rs8, %r9;
	add.s16 	%rs9, %rs8, -1;
	cvt.u16.u32 	%rs10, %r8;
	and.b16  	%rs11, %rs10, 255;
	cvt.s8.s32 	%rs12, %r8;
	rem.s16 	%rs13, %rs9, %rs12;
	cvt.s32.s16 	%r47, %rs13;
	mul.lo.s32 	%r48, %r5, %r47;
	add.s32 	%r49, %r48, %r46;
	mul.lo.s32 	%r50, %r49, %r1;
	add.s32 	%r51, %r50, %r45;
	shl.b32 	%r52, %r51, 2;
	add.s32 	%r54, %r41, %r52;
	ld.shared.u32 	%r55, [%r54];
	rem.u16 	%rs14, %rs8, %rs11;
	cvt.u32.u16 	%r56, %rs14;
	mul.lo.s32 	%r57, %r5, %r56;
	add.s32 	%r58, %r57, %r46;
	mul.lo.s32 	%r59, %r58, %r1;
	add.s32 	%r60, %r59, %r45;
	shl.b32 	%r61, %r60, 2;
	add.s32 	%r62, %r41, %r61;
	ld.shared.u32 	%r63, [%r62];
	add.s32 	%r64, %r63, %r55;
	add.s16 	%rs15, %rs8, 1;
	rem.u16 	%rs16, %rs15, %rs11;
	cvt.u32.u16 	%r65, %rs16;
	mul.lo.s32 	%r66, %r5, %r65;
	add.s32 	%r67, %r66, %r46;
	mul.lo.s32 	%r68, %r67, %r1;
	add.s32 	%r69, %r68, %r45;
	shl.b32 	%r70, %r69, 2;
	add.s32 	%r71, %r41, %r70;
	ld.shared.u32 	%r72, [%r71];
	add.s32 	%r73, %r64, %r72;
	rem.u16 	%rs17, %rs4, %rs6;
	cvt.u32.u16 	%r74, %rs17;
	add.s32 	%r75, %r48, %r74;
	mul.lo.s32 	%r76, %r75, %r1;
	add.s32 	%r77, %r76, %r45;
	shl.b32 	%r78, %r77, 2;
	add.s32 	%r79, %r41, %r78;
	ld.shared.u32 	%r80, [%r79];
	add.s32 	%r81, %r73, %r80;
	add.s32 	%r82, %r57, %r74;
	mul.lo.s32 	%r83, %r82, %r1;
	add.s32 	%r84, %r83, %r45;
	shl.b32 	%r85, %r84, 2;
	add.s32 	%r86, %r41, %r85;
	ld.shared.u32 	%r87, [%r86];
	add.s32 	%r88, %r81, %r87;
	add.s32 	%r89, %r66, %r74;
	mul.lo.s32 	%r90, %r89, %r1;
	add.s32 	%r91, %r90, %r45;
	shl.b32 	%r92, %r91, 2;
	add.s32 	%r93, %r41, %r92;
	ld.shared.u32 	%r94, [%r93];
	add.s32 	%r95, %r88, %r94;
	add.s16 	%rs18, %rs4, 1;
	rem.u16 	%rs19, %rs18, %rs6;
	cvt.u32.u16 	%r96, %rs19;
	add.s32 	%r97, %r48, %r96;
	mul.lo.s32 	%r98, %r97, %r1;
	add.s32 	%r99, %r98, %r45;
	shl.b32 	%r100, %r99, 2;
	add.s32 	%r101, %r41, %r100;
	ld.shared.u32 	%r102, [%r101];
	add.s32 	%r103, %r95, %r102;
	add.s32 	%r104, %r57, %r96;
	mul.lo.s32 	%r105, %r104, %r1;
	add.s32 	%r106, %r105, %r45;
	shl.b32 	%r107, %r106, 2;
	add.s32 	%r108, %r41, %r107;
	ld.shared.u32 	%r109, [%r108];
	add.s32 	%r110, %r103, %r109;
	add.s32 	%r111, %r66, %r96;
	mul.lo.s32 	%r112, %r111, %r1;
	add.s32 	%r113, %r112, %r45;
	shl.b32 	%r114, %r113, 2;
	add.s32 	%r115, %r41, %r114;
	ld.shared.u32 	%r116, [%r115];
	add.s32 	%r117, %r110, %r116;
	cvt.u16.u32 	%rs20, %r2;
	rem.u16 	%rs21, %rs20, %rs2;
	cvt.u32.u16 	%r118, %rs21;
	add.s32 	%r119, %r50, %r118;
	shl.b32 	%r120, %r119, 2;
	add.s32 	%r121, %r41, %r120;
	ld.shared.u32 	%r122, [%r121];
	add.s32 	%r123, %r117, %r122;
	add.s32 	%r124, %r59, %r118;
	shl.b32 	%r125, %r124, 2;
	add.s32 	%r126, %r41, %r125;
	ld.shared.u32 	%r127, [%r126];
	add.s32 	%r128, %r123, %r127;
	add.s32 	%r129, %r68, %r118;
	shl.b32 	%r130, %r129, 2;
	add.s32 	%r131, %r41, %r130;
	ld.shared.u32 	%r132, [%r131];
	add.s32 	%r133, %r128, %r132;
	add.s32 	%r134, %r76, %r118;
	shl.b32 	%r135, %r134, 2;
	add.s32 	%r136, %r41, %r135;
	ld.shared.u32 	%r137, [%r136];
	add.s32 	%r138, %r133, %r137;
	add.s32 	%r139, %r90, %r118;
	shl.b32 	%r140, %r139, 2;
	add.s32 	%r141, %r41, %r140;
	ld.shared.u32 	%r142, [%r141];
	add.s32 	%r143, %r138, %r142;
	add.s32 	%r144, %r98, %r118;
	shl.b32 	%r145, %r144, 2;
	add.s32 	%r146, %r41, %r145;
	ld.shared.u32 	%r147, [%r146];
	add.s32 	%r148, %r143, %r147;
	add.s32 	%r149, %r105, %r118;
	shl.b32 	%r150, %r149, 2;
	add.s32 	%r151, %r41, %r150;
	ld.shared.u32 	%r152, [%r151];
	add.s32 	%r153, %r148, %r152;
	add.s32 	%r154, %r112, %r118;
	shl.b32 	%r155, %r154, 2;
	add.s32 	%r156, %r41, %r155;
	ld.shared.u32 	%r157, [%r156];
	add.s32 	%r158, %r153, %r157;
	add.s16 	%rs22, %rs20, 1;
	rem.u16 	%rs23, %rs22, %rs2;
	cvt.u32.u16 	%r159, %rs23;
	add.s32 	%r160, %r50, %r159;
	shl.b32 	%r161, %r160, 2;
	add.s32 	%r162, %r41, %r161;
	ld.shared.u32 	%r163, [%r162];
	add.s32 	%r164, %r158, %r163;
	add.s32 	%r165, %r59, %r159;
	shl.b32 	%r166, %r165, 2;
	add.s32 	%r167, %r41, %r166;
	ld.shared.u32 	%r168, [%r167];
	add.s32 	%r169, %r164, %r168;
	add.s32 	%r170, %r68, %r159;
	shl.b32 	%r171, %r170, 2;
	add.s32 	%r172, %r41, %r171;
	ld.shared.u32 	%r173, [%r172];
	add.s32 	%r174, %r169, %r173;
	add.s32 	%r175, %r76, %r159;
	shl.b32 	%r176, %r175, 2;
	add.s32 	%r177, %r41, %r176;
	ld.shared.u32 	%r178, [%r177];
	add.s32 	%r179, %r174, %r178;
	add.s32 	%r180, %r83, %r159;
	shl.b32 	%r181, %r180, 2;
	add.s32 	%r182, %r41, %r181;
	ld.shared.u32 	%r183, [%r182];
	add.s32 	%r184, %r179, %r183;
	add.s32 	%r185, %r90, %r159;
	shl.b32 	%r186, %r185, 2;
	add.s32 	%r187, %r41, %r186;
	ld.shared.u32 	%r188, [%r187];
	add.s32 	%r189, %r184, %r188;
	add.s32 	%r190, %r98, %r159;
	shl.b32 	%r191, %r190, 2;
	add.s32 	%r192, %r41, %r191;
	ld.shared.u32 	%r193, [%r192];
	add.s32 	%r194, %r189, %r193;
	add.s32 	%r195, %r105, %r159;
	shl.b32 	%r196, %r195, 2;
	add.s32 	%r197, %r41, %r196;
	ld.shared.u32 	%r198, [%r197];
	add.s32 	%r199, %r194, %r198;
	add.s32 	%r200, %r112, %r159;
	shl.b32 	%r201, %r200, 2;
	add.s32 	%r202, %r41, %r201;
	ld.shared.u32 	%r203, [%r202];
	add.s32 	%r204, %r199, %r203;
	ld.shared.u32 	%r205, [%r12];
	setp.eq.s32 	%p25, %r205, 0;
	and.b32  	%r206, %r204, -2;
	setp.eq.s32 	%p26, %r206, 6;
	and.pred  	%p27, %p25, %p26;
	selp.u32 	%r208, 1, 0, %p27;
	setp.ne.s32 	%p28, %r205, 1;
	@%p28 bra 	$L__BB1_7;
	and.b32  	%r207, %r204, -4;
	setp.eq.s32 	%p29, %r207, 4;
	selp.b32 	%r208, 1, %r208, %p29;
$L__BB1_7:
	cvta.to.global.u64 	%rd6, %rd2;
	add.s64 	%rd8, %rd6, %rd4;
	st.global.u32 	[%rd8], %r208;
$L__BB1_8:
	ret;

}


// ===== COMPILED SASS (sm_100) =====

	.target	sm_100

	.elftype	@"ET_EXEC"


//--------------------- .note.nv.tkinfo           --------------------------
	.section	.note.nv.tkinfo,"",@"SHT_NOTE"
	.sectionflags	@"SHF_NOTE_NV_TKINFO"
	.tkinfo
        /*0018*/ 	.word	0x00000002
        /*0030*/ 	.string	""
        /*0030*/ 	.string	"ptxas"
        /*0030*/ 	.string	"Cuda compilation tools, release 13.0, V13.0.88"
        /*0030*/ 	.string	"Build cuda_13.0.r13.0/compiler.36424714_0"
        /*0030*/ 	.string	"-arch sm_100 -m 64 "



//--------------------- .note.nv.cuinfo           --------------------------
	.section	.note.nv.cuinfo,"",@"SHT_NOTE"
	.sectionflags	@"SHF_NOTE_NV_CUINFO"
        /*0018*/ 	.short	0x0002
        /*001a*/ 	.short	0x0064
        /*001c*/ 	.short	0x0082
	.zero		2


//--------------------- .nv.info                  --------------------------
	.section	.nv.info,"",@"SHT_CUDA_INFO"
	.align	4


	//----- nvinfo : EIATTR_REGCOUNT
	.align		4
        /*0000*/ 	.byte	0x04, 0x2f
        /*0002*/ 	.short	(.L_1 - .L_0)
	.align		4
.L_0:
        /*0004*/ 	.word	index@(_ZN12cuda_kernels31calc_next_generation_all_globalEPiS0_iii)
        /*0008*/ 	.word	0x00000020


	//----- nvinfo : EIATTR_FRAME_SIZE
	.align		4
.L_1:
        /*000c*/ 	.byte	0x04, 0x11
        /*000e*/ 	.short	(.L_3 - .L_2)
	.align		4
.L_2:
        /*0010*/ 	.word	index@(_ZN12cuda_kernels31calc_next_generation_all_globalEPiS0_iii)
        /*0014*/ 	.word	0x00000000


	//----- nvinfo : EIATTR_REGCOUNT
	.align		4
.L_3:
        /*0018*/ 	.byte	0x04, 0x2f
        /*001a*/ 	.short	(.L_5 - .L_4)
	.align		4
.L_4:
        /*001c*/ 	.word	index@(_ZN12cuda_kernels33calc_next_generation_shared_areasEPiS0_iii)
        /*0020*/ 	.word	0x00000020


	//----- nvinfo : EIATTR_FRAME_SIZE
	.align		4
.L_5:
        /*0024*/ 	.byte	0x04, 0x11
        /*0026*/ 	.short	(.L_7 - .L_6)
	.align		4
.L_6:
        /*0028*/ 	.word	index@($__internal_1_$__cuda_sm20_rem_u16)
        /*002c*/ 	.word	0x00000000


	//----- nvinfo : EIATTR_FRAME_SIZE
	.align		4
.L_7:
        /*0030*/ 	.byte	0x04, 0x11
        /*0032*/ 	.short	(.L_9 - .L_8)
	.align		4
.L_8:
        /*0034*/ 	.word	index@($__internal_0_$__cuda_sm20_rem_s16)
        /*0038*/ 	.word	0x00000000


	//----- nvinfo : EIATTR_FRAME_SIZE
	.align		4
.L_9:
        /*003c*/ 	.byte	0x04, 0x11
        /*003e*/ 	.short	(.L_11 - .L_10)
	.align		4
.L_10:
        /*0040*/ 	.word	index@(_ZN12cuda_kernels33calc_next_generation_shared_areasEPiS0_iii)
        /*0044*/ 	.word	0x00000000


	//----- nvinfo : EIATTR_MIN_STACK_SIZE
	.align		4
.L_11:
        /*0048*/ 	.byte	0x04, 0x12
        /*004a*/ 	.short	(.L_13 - .L_12)
	.align		4
.L_12:
        /*004c*/ 	.word	index@(_ZN12cuda_kernels33calc_next_generation_shared_areasEPiS0_iii)
        /*0050*/ 	.word	0x00000000


	//----- nvinfo : EIATTR_MIN_STACK_SIZE
	.align		4
.L_13:
        /*0054*/ 	.byte	0x04, 0x12
        /*0056*/ 	.short	(.L_15 - .L_14)
	.align		4
.L_14:
        /*0058*/ 	.word	index@(_ZN12cuda_kernels31calc_next_generation_all_globalEPiS0_iii)
        /*005c*/ 	.word	0x00000000
.L_15:


//--------------------- .nv.compat                --------------------------
	.section	.nv.compat,"",@"SHT_CUDA_COMPAT_INFO"
	.align	4
        /*0000*/ 	.byte	0x02, 0x09, 0x00, 0x00, 0x02, 0x02, 0x01, 0x00, 0x02, 0x05, 0x05, 0x00, 0x03, 0x07, 0x01, 0x01
        /*0010*/ 	.byte	0x02, 0x03, 0x00, 0x00, 0x02, 0x06, 0x01, 0x00, 0x04, 0x0b, 0x08, 0x00, 0x01, 0x00, 0x00, 0x00
        /*0020*/ 	.byte	0x00, 0x00, 0x00, 0x00


//--------------------- .nv.info._ZN12cuda_kernels33calc_next_generation_shared_areasEPiS0_iii --------------------------
	.section	.nv.info._ZN12cuda_kernels33calc_next_generation_shared_areasEPiS0_iii,"",@"SHT_CUDA_INFO"
	.sectionflags	@""
	.align	4


	//----- nvinfo : EIATTR_CUDA_API_VERSION
	.align		4
        /*0000*/ 	.byte	0x04, 0x37
        /*0002*/ 	.short	(.L_17 - .L_16)
.L_16:
        /*0004*/ 	.word	0x00000082


	//----- nvinfo : EIATTR_KPARAM_INFO
	.align		4
.L_17:
        /*0008*/ 	.byte	0x04, 0x17
        /*000a*/ 	.short	(.L_19 - .L_18)
.L_18:
        /*000c*/ 	.word	0x00000000
        /*0010*/ 	.short	0x0004
        /*0012*/ 	.short	0x0018
        /*0014*/ 	.byte	0x00, 0xf0, 0x11, 0x00


	//----- nvinfo : EIATTR_KPARAM_INFO
	.align		4
.L_19:
        /*0018*/ 	.byte	0x04, 0x17
        /*001a*/ 	.short	(.L_21 - .L_20)
.L_20:
        /*001c*/ 	.word	0x00000000
        /*0020*/ 	.short	0x0003
        /*0022*/ 	.short	0x0014
        /*0024*/ 	.byte	0x00, 0xf0, 0x11, 0x00


	//----- nvinfo : EIATTR_KPARAM_INFO
	.align		4
.L_21:
        /*0028*/ 	.byte	0x04, 0x17
        /*002a*/ 	.short	(.L_23 - .L_22)
.L_22:
        /*002c*/ 	.word	0x00000000
        /*0030*/ 	.short	0x0002
        /*0032*/ 	.short	0x0010
        /*0034*/ 	.byte	0x00, 0xf0, 0x11, 0x00


	//----- nvinfo : EIATTR_KPARAM_INFO
	.align		4
.L_23:
        /*0038*/ 	.byte	0x04, 0x17
        /*003a*/ 	.short	(.L_25 - .L_24)
.L_24:
        /*003c*/ 	.word	0x00000000
        /*0040*/ 	.short	0x0001
        /*0042*/ 	.short	0x0008
        /*0044*/ 	.byte	0x00, 0xf5, 0x21, 0x00


	//----- nvinfo : EIATTR_KPARAM_INFO
	.align		4
.L_25:
        /*0048*/ 	.byte	0x04, 0x17
        /*004a*/ 	.short	(.L_27 - .L_26)
.L_26:
        /*004c*/ 	.word	0x00000000
        /*0050*/ 	.short	0x0000
        /*0052*/ 	.short	0x0000
        /*0054*/ 	.byte	0x00, 0xf5, 0x21, 0x00


	//----- nvinfo : EIATTR_SPARSE_MMA_MASK
	.align		4
.L_27:
        /*0058*/ 	.byte	0x03, 0x50
        /*005a*/ 	.short	0x0000


	//----- nvinfo : EIATTR_MAXREG_COUNT
	.align		4
        /*005c*/ 	.byte	0x03, 0x1b
        /*005e*/ 	.short	0x00ff


	//----- nvinfo : EIATTR_NUM_BARRIERS
	.align		4
        /*0060*/ 	.byte	0x02, 0x4c
        /*0062*/ 	.byte	0x01
	.zero		1


	//----- nvinfo : EIATTR_MERCURY_ISA_VERSION
	.align		4
        /*0064*/ 	.byte	0x03, 0x5f
        /*0066*/ 	.short	0x0101


	//----- nvinfo : EIATTR_VRC_CTA_INIT_COUNT
	.align		4
        /*0068*/ 	.byte	0x02, 0x4a
	.zero		1
	.zero		1


	//----- nvinfo : EIATTR_EXIT_INSTR_OFFSETS
	.align		4
        /*006c*/ 	.byte	0x04, 0x1c
        /*006e*/ 	.short	(.L_29 - .L_28)


	//   ....[0]....
.L_28:
        /*0070*/ 	.word	0x00000160


	//   ....[1]....
        /*0074*/ 	.word	0x00000760


	//   ....[2]....
        /*0078*/ 	.word	0x00001270


	//----- nvinfo : EIATTR_CRS_STACK_SIZE
	.align		4
.L_29:
        /*007c*/ 	.byte	0x04, 0x1e
        /*007e*/ 	.short	(.L_31 - .L_30)
.L_30:
        /*0080*/ 	.word	0x00000000


	//----- nvinfo : EIATTR_CBANK_PARAM_SIZE
	.align		4
.L_31:
        /*0084*/ 	.byte	0x03, 0x19
        /*0086*/ 	.short	0x001c


	//----- nvinfo : EIATTR_PARAM_CBANK
	.align		4
        /*0088*/ 	.byte	0x04, 0x0a
        /*008a*/ 	.short	(.L_33 - .L_32)
	.align		4
.L_32:
        /*008c*/ 	.word	index@(.nv.constant0._ZN12cuda_kernels33calc_next_generation_shared_areasEPiS0_iii)
        /*0090*/ 	.short	0x0380
        /*0092*/ 	.short	0x001c


	//----- nvinfo : EIATTR_SW_WAR
	.align		4
.L_33:
        /*0094*/ 	.byte	0x04, 0x36
        /*0096*/ 	.short	(.L_35 - .L_34)
.L_34:
        /*0098*/ 	.word	0x00000008
.L_35:


//--------------------- .nv.info._ZN12cuda_kernels31calc_next_generation_all_globalEPiS0_iii --------------------------
	.section	.nv.info._ZN12cuda_kernels31calc_next_generation_all_globalEPiS0_iii,"",@"SHT_CUDA_INFO"
	.sectionflags	@""
	.align	4


	//----- nvinfo : EIATTR_CUDA_API_VERSION
	.align		4
        /*0000*/ 	.byte	0x04, 0x37
        /*0002*/ 	.short	(.L_37 - .L_36)
.L_36:
        /*0004*/ 	.word	0x00000082


	//----- nvinfo : EIATTR_KPARAM_INFO
	.align		4
.L_37:
        /*0008*/ 	.byte	0x04, 0x17
        /*000a*/ 	.short	(.L_39 - .L_38)
.L_38:
        /*000c*/ 	.word	0x00000000
        /*0010*/ 	.short	0x0004
        /*0012*/ 	.short	0x0018
        /*0014*/ 	.byte	0x00, 0xf0, 0x11, 0x00


	//----- nvinfo : EIATTR_KPARAM_INFO
	.align		4
.L_39:
        /*0018*/ 	.byte	0x04, 0x17
        /*001a*/ 	.short	(.L_41 - .L_40)
.L_40:
        /*001c*/ 	.word	0x00000000
        /*0020*/ 	.short	0x0003
        /*0022*/ 	.short	0x0014
        /*0024*/ 	.byte	0x00, 0xf0, 0x11, 0x00


	//----- nvinfo : EIATTR_KPARAM_INFO
	.align		4
.L_41:
        /*0028*/ 	.byte	0x04, 0x17
        /*002a*/ 	.short	(.L_43 - .L_42)
.L_42:
        /*002c*/ 	.word	0x00000000
        /*0030*/ 	.short	0x0002
        /*0032*/ 	.short	0x0010
        /*0034*/ 	.byte	0x00, 0xf0, 0x11, 0x00


	//----- nvinfo : EIATTR_KPARAM_INFO
	.align		4
.L_43:
        /*0038*/ 	.byte	0x04, 0x17
        /*003a*/ 	.short	(.L_45 - .L_44)
.L_44:
        /*003c*/ 	.word	0x00000000
        /*0040*/ 	.short	0x0001
        /*0042*/ 	.short	0x0008
        /*0044*/ 	.byte	0x00, 0xf5, 0x21, 0x00


	//----- nvinfo : EIATTR_KPARAM_INFO
	.align		4
.L_45:
        /*0048*/ 	.byte	0x04, 0x17
        /*004a*/ 	.short	(.L_47 - .L_46)
.L_46:
        /*004c*/ 	.word	0x00000000
        /*0050*/ 	.short	0x0000
        /*0052*/ 	.short	0x0000
        /*0054*/ 	.byte	0x00, 0xf5, 0x21, 0x00


	//----- nvinfo : EIATTR_SPARSE_MMA_MASK
	.align		4
.L_47:
        /*0058*/ 	.byte	0x03, 0x50
        /*005a*/ 	.short	0x0000


	//----- nvinfo : EIATTR_MAXREG_COUNT
	.align		4
        /*005c*/ 	.byte	0x03, 0x1b
        /*005e*/ 	.short	0x00ff


	//----- nvinfo : EIATTR_MERCURY_ISA_VERSION
	.align		4
        /*0060*/ 	.byte	0x03, 0x5f
        /*0062*/ 	.short	0x0101


	//----- nvinfo : EIATTR_VRC_CTA_INIT_COUNT
	.align		4
        /*0064*/ 	.byte	0x02, 0x4a
	.zero		1
	.zero		1


	//----- nvinfo : EIATTR_EXIT_INSTR_OFFSETS
	.align		4
        /*0068*/ 	.byte	0x04, 0x1c
        /*006a*/ 	.short	(.L_49 - .L_48)


	//   ....[0]....
.L_48:
        /*006c*/ 	.word	0x00000120


	//   ....[1]....
        /*0070*/ 	.word	0x000012d0


	//   ....[2]....
        /*0074*/ 	.word	0x00001300


	//   ....[3]....
        /*0078*/ 	.word	0x00001330


	//   ....[4]....
        /*007c*/ 	.word	0x00001360


	//   ....[5]....
        /*0080*/ 	.word	0x00001390


	//----- nvinfo : EIATTR_CRS_STACK_SIZE
	.align		4
.L_49:
        /*0084*/ 	.byte	0x04, 0x1e
        /*0086*/ 	.short	(.L_51 - .L_50)
.L_50:
        /*0088*/ 	.word	0x00000000


	//----- nvinfo : EIATTR_CBANK_PARAM_SIZE
	.align		4
.L_51:
        /*008c*/ 	.byte	0x03, 0x19
        /*008e*/ 	.short	0x001c


	//----- nvinfo : EIATTR_PARAM_CBANK
	.align		4
        /*0090*/ 	.byte	0x04, 0x0a
        /*0092*/ 	.short	(.L_53 - .L_52)
	.align		4
.L_52:
        /*0094*/ 	.word	index@(.nv.constant0._ZN12cuda_kernels31calc_next_generation_all_globalEPiS0_iii)
        /*0098*/ 	.short	0x0380
        /*009a*/ 	.short	0x001c


	//----- nvinfo : EIATTR_SW_WAR
	.align		4
.L_53:
        /*009c*/ 	.byte	0x04, 0x36
        /*009e*/ 	.short	(.L_55 - .L_54)
.L_54:
        /*00a0*/ 	.word	0x00000008
.L_55:


//--------------------- .nv.callgraph             --------------------------
	.section	.nv.callgraph,"",@"SHT_CUDA_CALLGRAPH"
	.align	4
	.sectionentsize	8
	.align		4
        /*0000*/ 	.word	0x00000000
	.align		4
        /*0004*/ 	.word	0xffffffff
	.align		4
        /*0008*/ 	.word	0x00000000
	.align		4
        /*000c*/ 	.word	0xfffffffe
	.align		4
        /*0010*/ 	.word	0x00000000
	.align		4
        /*0014*/ 	.word	0xfffffffd
	.align		4
        /*0018*/ 	.word	0x00000000
	.align		4
        /*001c*/ 	.word	0xfffffffc


//--------------------- .text._ZN12cuda_kernels33calc_next_generation_shared_areasEPiS0_iii --------------------------
	.section	.text._ZN12cuda_kernels33calc_next_generation_shared_areasEPiS0_iii,"ax",@progbits
	.align	128
        .global         _ZN12cuda_kernels33calc_next_generation_shared_areasEPiS0_iii
        .type           _ZN12cuda_kernels33calc_next_generation_shared_areasEPiS0_iii,@function
        .size           _ZN12cuda_kernels33calc_next_generation_shared_areasEPiS0_iii,(.L_x_4 - _ZN12cuda_kernels33calc_next_generation_shared_areasEPiS0_iii)
        .other          _ZN12cuda_kernels33calc_next_generation_shared_areasEPiS0_iii,@"STO_CUDA_ENTRY STV_DEFAULT"
_ZN12cuda_kernels33calc_next_generation_shared_areasEPiS0_iii:
.text._ZN12cuda_kernels33calc_next_generation_shared_areasEPiS0_iii:
[----:B------:R-:W-:Y:S01]  /*0000*/  LDC R1, c[0x0][0x37c] ;  /* 0x0000df00ff017b82 */ /* 0x000fe20000000800 */
[----:B------:R-:W0:Y:S07]  /*0010*/  S2R R12, SR_TID.Z ;  /* 0x00000000000c7919 */ /* 0x000e2e0000002300 */
[----:B------:R-:W1:Y:S01]  /*0020*/  LDC R0, c[0x0][0x360] ;  /* 0x0000d800ff007b82 */ /* 0x000e620000000800 */
[----:B------:R-:W2:Y:S01]  /*0030*/  S2R R23, SR_TID.Y ;  /* 0x0000000000177919 */ /* 0x000ea20000002200 */
[----:B------:R-:W3:Y:S06]  /*0040*/  S2R R3, SR_TID.X ;  /* 0x0000000000037919 */ /* 0x000eec0000002100 */
[----:B------:R-:W2:Y:S08]  /*0050*/  LDC R2, c[0x0][0x364] ;  /* 0x0000d900ff027b82 */ /* 0x000eb00000000800 */
[----:B------:R-:W0:Y:S08]  /*0060*/  S2UR UR6, SR_CTAID.Z ;  /* 0x00000000000679c3 */ /* 0x000e300000002700 */
[----:B------:R-:W0:Y:S08]  /*0070*/  LDC R13, c[0x0][0x368] ;  /* 0x0000da00ff0d7b82 */ /* 0x000e300000000800 */
[----:B------:R-:W4:Y:S01]  /*0080*/  LDC R14, c[0x0][0x398] ;  /* 0x0000e600ff0e7b82 */ /* 0x000f220000000800 */
[----:B---3--:R-:W-:-:S07]  /*0090*/  VIADD R15, R3, 0xffffffff ;  /* 0xffffffff030f7836 */ /* 0x008fce0000000000 */
[----:B------:R-:W2:Y:S08]  /*00a0*/  S2UR UR5, SR_CTAID.Y ;  /* 0x00000000000579c3 */ /* 0x000eb00000002600 */
[----:B------:R-:W3:Y:S01]  /*00b0*/  LDC.64 R6, c[0x0][0x390] ;  /* 0x0000e400ff067b82 */ /* 0x000ee20000000a00 */
[----:B0-----:R-:W-:-:S07]  /*00c0*/  IMAD R4, R13, UR6, R12 ;  /* 0x000000060d047c24 */ /* 0x001fce000f8e020c */
[----:B------:R-:W1:Y:S01]  /*00d0*/  S2UR UR4, SR_CTAID.X ;  /* 0x00000000000479c3 */ /* 0x000e620000002500 */
[----:B----4-:R-:W-:-:S05]  /*00e0*/  VIADD R5, R14, 0x2 ;  /* 0x000000020e057836 */ /* 0x010fca0000000000 */
[----:B------:R-:W-:Y:S01]  /*00f0*/  ISETP.GT.AND P0, PT, R4, R5, PT ;  /* 0x000000050400720c */ /* 0x000fe20003f04270 */
[----:B--2---:R-:W-:Y:S02]  /*0100*/  IMAD R8, R2, UR5, R23 ;  /* 0x0000000502087c24 */ /* 0x004fe4000f8e0217 */
[----:B---3--:R-:W-:Y:S02]  /*0110*/  VIADD R5, R7, 0x2 ;  /* 0x0000000207057836 */ /* 0x008fe40000000000 */
[----:B------:R-:W-:-:S03]  /*0120*/  VIADD R10, R6, 0x2 ;  /* 0x00000002060a7836 */ /* 0x000fc60000000000 */
[----:B------:R-:W-:Y:S01]  /*0130*/  ISETP.GT.OR P0, PT, R8, R5, P0 ;  /* 0x000000050800720c */ /* 0x000fe20000704670 */
[----:B-1----:R-:W-:-:S05]  /*0140*/  IMAD R17, R0, UR4, R15 ;  /* 0x0000000400117c24 */ /* 0x002fca000f8e020f */
[----:B------:R-:W-:-:S13]  /*0150*/  ISETP.GE.OR P0, PT, R17, R10, P0 ;  /* 0x0000000a1100720c */ /* 0x000fda0000706670 */
[----:B------:R-:W-:Y:S05]  /*0160*/  @P0 EXIT ;  /* 0x000000000000094d */ /* 0x000fea0003800000 */
[----:B------:R-:W-:Y:S01]  /*0170*/  IABS R16, R7 ;  /* 0x0000000700107213 */ /* 0x000fe20000000000 */
[----:B------:R-:W0:Y:S01]  /*0180*/  LDCU.64 UR6, c[0x0][0x358] ;  /* 0x00006b00ff0677ac */ /* 0x000e220008000a00 */
[----:B------:R-:W-:Y:S02]  /*0190*/  IABS R19, R14 ;  /* 0x0000000e00137213 */ /* 0x000fe40000000000 */
[----:B------:R-:W1:Y:S01]  /*01a0*/  I2F.RP R21, R16 ;  /* 0x0000001000157306 */ /* 0x000e620000209400 */
[----:B------:R-:W-:-:S07]  /*01b0*/  IABS R18, R6 ;  /* 0x0000000600127213 */ /* 0x000fce0000000000 */
[----:B------:R-:W2:Y:S08]  /*01c0*/  I2F.RP R22, R19 ;  /* 0x0000001300167306 */ /* 0x000eb00000209400 */
[----:B------:R-:W3:Y:S08]  /*01d0*/  I2F.RP R20, R18 ;  /* 0x0000001200147306 */ /* 0x000ef00000209400 */
[----:B-1----:R-:W1:Y:S08]  /*01e0*/  MUFU.RCP R21, R21 ;  /* 0x0000001500157308 */ /* 0x002e700000001000 */
[----:B--2---:R-:W2:Y:S08]  /*01f0*/  MUFU.RCP R22, R22 ;  /* 0x0000001600167308 */ /* 0x004eb00000001000 */
[----:B---3--:R-:W3:Y:S01]  /*0200*/  MUFU.RCP R20, R20 ;  /* 0x0000001400147308 */ /* 0x008ee20000001000 */
[----:B-1----:R-:W-:-:S07]  /*0210*/  VIADD R10, R21, 0xffffffe ;  /* 0x0ffffffe150a7836 */ /* 0x002fce0000000000 */
[----:B------:R1:W4:Y:S01]  /*0220*/  F2I.FTZ.U32.TRUNC.NTZ R11, R10 ;  /* 0x0000000a000b7305 */ /* 0x000322000021f000 */
[----:B--2---:R-:W-:-:S07]  /*0230*/  VIADD R9, R22, 0xffffffe ;  /* 0x0ffffffe16097836 */ /* 0x004fce0000000000 */
[----:B------:R-:W2:Y:S01]  /*0240*/  F2I.FTZ.U32.TRUNC.NTZ R9, R9 ;  /* 0x0000000900097305 */ /* 0x000ea2000021f000 */
[----:B---3--:R-:W-:Y:S02]  /*0250*/  VIADD R5, R20, 0xffffffe ;  /* 0x0ffffffe14057836 */ /* 0x008fe40000000000 */
[----:B-1----:R-:W-:Y:S02]  /*0260*/  IMAD.MOV.U32 R10, RZ, RZ, RZ ;  /* 0x000000ffff0a7224 */ /* 0x002fe400078e00ff */
[----:B----4-:R-:W-:-:S03]  /*0270*/  IMAD.MOV R25, RZ, RZ, -R11 ;  /* 0x000000ffff197224 */ /* 0x010fc600078e0a0b */
[----:B------:R-:W1:Y:S01]  /*0280*/  F2I.FTZ.U32.TRUNC.NTZ R5, R5 ;  /* 0x0000000500057305 */ /* 0x000e62000021f000 */
[----:B------:R-:W-:-:S04]  /*0290*/  IMAD R21, R25, R16, RZ ;  /* 0x0000001019157224 */ /* 0x000fc800078e02ff */
[----:B------:R-:W-:-:S04]  /*02a0*/  IMAD.HI.U32 R20, R11, R21, R10 ;  /* 0x000000150b147227 */ /* 0x000fc800078e000a */
[----:B------:R-:W-:Y:S02]  /*02b0*/  VIADD R10, R8, 0xffffffff ;  /* 0xffffffff080a7836 */ /* 0x000fe40000000000 */
[----:B--2---:R-:W-:Y:S02]  /*02c0*/  IMAD.MOV R22, RZ, RZ, -R9 ;  /* 0x000000ffff167224 */ /* 0x004fe400078e0a09 */
[----:B------:R-:W-:Y:S01]  /*02d0*/  VIADD R11, R4, 0xffffffff ;  /* 0xffffffff040b7836 */ /* 0x000fe20000000000 */
[----:B------:R-:W-:Y:S01]  /*02e0*/  IABS R4, R10 ;  /* 0x0000000a00047213 */ /* 0x000fe20000000000 */
[----:B------:R-:W-:Y:S01]  /*02f0*/  IMAD R21, R22, R19, RZ ;  /* 0x0000001316157224 */ /* 0x000fe200078e02ff */
[----:B------:R-:W-:Y:S01]  /*0300*/  ISETP.GE.AND P4, PT, R10, RZ, PT ;  /* 0x000000ff0a00720c */ /* 0x000fe20003f86270 */
[----:B------:R-:W-:Y:S01]  /*0310*/  IMAD.MOV.U32 R8, RZ, RZ, RZ ;  /* 0x000000ffff087224 */ /* 0x000fe200078e00ff */
[----:B------:R-:W-:Y:S01]  /*0320*/  IABS R22, R11 ;  /* 0x0000000b00167213 */ /* 0x000fe20000000000 */
[----:B-1----:R-:W-:Y:S01]  /*0330*/  IMAD.MOV R25, RZ, RZ, -R5 ;  /* 0x000000ffff197224 */ /* 0x002fe200078e0a05 */
[----:B------:R-:W-:Y:S01]  /*0340*/  ISETP.GE.AND P3, PT, R11, RZ, PT ;  /* 0x000000ff0b00720c */ /* 0x000fe20003f66270 */
[----:B------:R-:W-:Y:S01]  /*0350*/  IMAD.HI.U32 R21, R9, R21, R8 ;  /* 0x0000001509157227 */ /* 0x000fe200078e0008 */
[----:B------:R-:W-:-:S03]  /*0360*/  IABS R8, R17 ;  /* 0x0000001100087213 */ /* 0x000fc60000000000 */
[----:B------:R-:W-:Y:S02]  /*0370*/  IMAD.MOV.U32 R9, RZ, RZ, R4 ;  /* 0x000000ffff097224 */ /* 0x000fe400078e0004 */
[----:B------:R-:W-:Y:S02]  /*0380*/  IMAD R25, R25, R18, RZ ;  /* 0x0000001219197224 */ /* 0x000fe400078e02ff */
[----:B------:R-:W-:Y:S02]  /*0390*/  IMAD.MOV.U32 R4, RZ, RZ, RZ ;  /* 0x000000ffff047224 */ /* 0x000fe400078e00ff */
[----:B------:R-:W-:-:S04]  /*03a0*/  IMAD.HI.U32 R20, R20, R9, RZ ;  /* 0x0000000914147227 */ /* 0x000fc800078e00ff */
[----:B------:R-:W-:-:S04]  /*03b0*/  IMAD.HI.U32 R5, R5, R25, R4 ;  /* 0x0000001905057227 */ /* 0x000fc800078e0004 */
[----:B------:R-:W-:Y:S02]  /*03c0*/  IMAD.MOV.U32 R4, RZ, RZ, R22 ;  /* 0x000000ffff047224 */ /* 0x000fe400078e0016 */
[----:B------:R-:W-:Y:S02]  /*03d0*/  IMAD.MOV R20, RZ, RZ, -R20 ;  /* 0x000000ffff147224 */ /* 0x000fe400078e0a14 */
[----:B------:R-:W-:-:S04]  /*03e0*/  IMAD.HI.U32 R21, R21, R4, RZ ;  /* 0x0000000415157227 */ /* 0x000fc800078e00ff */
[----:B------:R-:W-:-:S04]  /*03f0*/  IMAD.HI.U32 R5, R5, R8, RZ ;  /* 0x0000000805057227 */ /* 0x000fc800078e00ff */
[----:B------:R-:W-:Y:S02]  /*0400*/  IMAD.MOV R22, RZ, RZ, -R21 ;  /* 0x000000ffff167224 */ /* 0x000fe400078e0a15 */
[C---:B------:R-:W-:Y:S02]  /*0410*/  IMAD R21, R16.reuse, R20, R9 ;  /* 0x0000001410157224 */ /* 0x040fe400078e0209 */
[----:B------:R-:W-:Y:S02]  /*0420*/  IMAD.MOV R5, RZ, RZ, -R5 ;  /* 0x000000ffff057224 */ /* 0x000fe400078e0a05 */
[C---:B------:R-:W-:Y:S01]  /*0430*/  IMAD R4, R19.reuse, R22, R4 ;  /* 0x0000001613047224 */ /* 0x040fe200078e0204 */
[----:B------:R-:W-:Y:S01]  /*0440*/  ISETP.GT.U32.AND P1, PT, R16, R21, PT ;  /* 0x000000151000720c */ /* 0x000fe20003f24070 */
[----:B------:R-:W-:Y:S02]  /*0450*/  IMAD R5, R18, R5, R8 ;  /* 0x0000000512057224 */ /* 0x000fe400078e0208 */
[----:B------:R-:W1:Y:S01]  /*0460*/  LDC.64 R8, c[0x0][0x380] ;  /* 0x0000e000ff087b82 */ /* 0x000e620000000a00 */
[----:B------:R-:W-:-:S02]  /*0470*/  ISETP.GT.U32.AND P2, PT, R19, R4, PT ;  /* 0x000000041300720c */ /* 0x000fc40003f44070 */
[----:B------:R-:W-:-:S07]  /*0480*/  ISETP.GT.U32.AND P0, PT, R18, R5, PT ;  /* 0x000000051200720c */ /* 0x000fce0003f04070 */
[----:B------:R-:W-:-:S04]  /*0490*/  @!P1 IMAD.IADD R21, R21, 0x1, -R16 ;  /* 0x0000000115159824 */ /* 0x000fc800078e0a10 */
[----:B------:R-:W-:Y:S01]  /*04a0*/  @!P2 IMAD.IADD R4, R4, 0x1, -R19 ;  /* 0x000000010404a824 */ /* 0x000fe200078e0a13 */
[----:B------:R-:W-:Y:S01]  /*04b0*/  ISETP.GT.U32.AND P1, PT, R16, R21, PT ;  /* 0x000000151000720c */ /* 0x000fe20003f24070 */
[----:B------:R-:W-:Y:S01]  /*04c0*/  @!P0 IMAD.IADD R5, R5, 0x1, -R18 ;  /* 0x0000000105058824 */ /* 0x000fe200078e0a12 */
[----:B------:R-:W-:Y:S02]  /*04d0*/  ISETP.GE.AND P2, PT, R17, RZ, PT ;  /* 0x000000ff1100720c */ /* 0x000fe40003f46270 */
[----:B------:R-:W-:Y:S02]  /*04e0*/  ISETP.GT.U32.AND P0, PT, R19, R4, PT ;  /* 0x000000041300720c */ /* 0x000fe40003f04070 */
[----:B------:R-:W-:-:S07]  /*04f0*/  ISETP.GT.U32.AND P5, PT, R18, R5, PT ;  /* 0x000000051200720c */ /* 0x000fce0003fa4070 */
[----:B------:R-:W-:Y:S01]  /*0500*/  @!P1 IMAD.IADD R21, R21, 0x1, -R16 ;  /* 0x0000000115159824 */ /* 0x000fe200078e0a10 */
[----:B------:R-:W-:-:S03]  /*0510*/  ISETP.NE.AND P1, PT, R7, RZ, PT ;  /* 0x000000ff0700720c */ /* 0x000fc60003f25270 */
[----:B------:R-:W-:Y:S01]  /*0520*/  @!P0 IMAD.IADD R4, R4, 0x1, -R19 ;  /* 0x0000000104048824 */ /* 0x000fe200078e0a13 */
[----:B------:R-:W-:Y:S01]  /*0530*/  ISETP.NE.AND P0, PT, R14, RZ, PT ;  /* 0x000000ff0e00720c */ /* 0x000fe20003f05270 */
[----:B------:R-:W-:Y:S01]  /*0540*/  @!P5 IMAD.IADD R5, R5, 0x1, -R18 ;  /* 0x000000010505d824 */ /* 0x000fe200078e0a12 */
[----:B------:R-:W-:Y:S01]  /*0550*/  ISETP.NE.AND P5, PT, R6, RZ, PT ;  /* 0x000000ff0600720c */ /* 0x000fe20003fa5270 */
[----:B------:R-:W-:Y:S02]  /*0560*/  @!P4 IMAD.MOV R21, RZ, RZ, -R21 ;  /* 0x000000ffff15c224 */ /* 0x000fe400078e0a15 */
[----:B------:R-:W-:Y:S02]  /*0570*/  IMAD.MOV.U32 R16, RZ, RZ, R5 ;  /* 0x000000ffff107224 */ /* 0x000fe400078e0005 */
[----:B------:R-:W-:Y:S02]  /*0580*/  @!P3 IMAD.MOV R4, RZ, RZ, -R4 ;  /* 0x000000ffff04b224 */ /* 0x000fe400078e0a04 */
[----:B------:R-:W-:Y:S01]  /*0590*/  @!P1 LOP3.LUT R21, RZ, R7, RZ, 0x33, !PT ;  /* 0x00000007ff159212 */ /* 0x000fe200078e33ff */
[----:B------:R-:W-:-:S03]  /*05a0*/  @!P2 IMAD.MOV R16, RZ, RZ, -R16 ;  /* 0x000000ffff10a224 */ /* 0x000fc600078e0a10 */
[----:B------:R-:W-:Y:S02]  /*05b0*/  @!P0 LOP3.LUT R4, RZ, R14, RZ, 0x33, !PT ;  /* 0x0000000eff048212 */ /* 0x000fe400078e33ff */
[----:B------:R-:W-:-:S03]  /*05c0*/  @!P5 LOP3.LUT R16, RZ, R6, RZ, 0x33, !PT ;  /* 0x00000006ff10d212 */ /* 0x000fc600078e33ff */
[----:B------:R-:W-:-:S04]  /*05d0*/  IMAD R5, R4, R7, R21 ;  /* 0x0000000704057224 */ /* 0x000fc800078e0215 */
[----:B------:R-:W-:-:S04]  /*05e0*/  IMAD R4, R5, R6, R16 ;  /* 0x0000000605047224 */ /* 0x000fc800078e0210 */
[----:B-1----:R-:W-:-:S06]  /*05f0*/  IMAD.WIDE R8, R4, 0x4, R8 ;  /* 0x0000000404087825 */ /* 0x002fcc00078e0208 */
[----:B0-----:R-:W2:Y:S01]  /*0600*/  LDG.E R8, desc[UR6][R8.64] ;  /* 0x0000000608087981 */ /* 0x001ea2000c1e1900 */
[----:B------:R-:W0:Y:S01]  /*0610*/  S2UR UR5, SR_CgaCtaId ;  /* 0x00000000000579c3 */ /* 0x000e220000008800 */
[----:B------:R-:W-:Y:S01]  /*0620*/  VIADD R18, R2, 0xffffffff ;  /* 0xffffffff02127836 */ /* 0x000fe20000000000 */
[----:B------:R-:W-:Y:S01]  /*0630*/  ISETP.NE.AND P0, PT, R23, RZ, PT ;  /* 0x000000ff1700720c */ /* 0x000fe20003f05270 */
[----:B------:R-:W-:Y:S01]  /*0640*/  VIADD R16, R0, 0xffffffff ;  /* 0xffffffff00107836 */ /* 0x000fe20000000000 */
[----:B------:R-:W-:Y:S01]  /*0650*/  UMOV UR4, 0x400 ;  /* 0x0000040000047882 */ /* 0x000fe20000000000 */
[----:B------:R-:W-:Y:S01]  /*0660*/  IMAD R5, R2, R12, R23 ;  /* 0x0000000c02057224 */ /* 0x000fe200078e0217 */
[----:B------:R-:W-:Y:S02]  /*0670*/  ISETP.EQ.OR P0, PT, R3, RZ, !P0 ;  /* 0x000000ff0300720c */ /* 0x000fe40004702670 */
[----:B------:R-:W-:Y:S01]  /*0680*/  ISETP.GE.U32.AND P1, PT, R23, R18, PT ;  /* 0x000000121700720c */ /* 0x000fe20003f26070 */
[----:B------:R-:W-:Y:S01]  /*0690*/  IMAD R5, R5, R0, R3 ;  /* 0x0000000005057224 */ /* 0x000fe200078e0203 */
[----:B------:R-:W-:-:S02]  /*06a0*/  ISETP.GE.U32.OR P0, PT, R3, R16, P0 ;  /* 0x000000100300720c */ /* 0x000fc40000706470 */
[----:B------:R-:W-:-:S04]  /*06b0*/  ISETP.EQ.OR P1, PT, R12, RZ, P1 ;  /* 0x000000ff0c00720c */ /* 0x000fc80000f22670 */
[----:B------:R-:W-:Y:S02]  /*06c0*/  PLOP3.LUT P0, PT, P0, P1, PT, 0xf8, 0x8f ;  /* 0x00000000008f781c */ /* 0x000fe40000703f70 */
[----:B------:R-:W-:Y:S01]  /*06d0*/  ISETP.LE.AND P1, PT, R11, R14, PT ;  /* 0x0000000e0b00720c */ /* 0x000fe20003f23270 */
[----:B0-----:R-:W-:-:S10]  /*06e0*/  ULEA UR4, UR5, UR4, 0x18 ;  /* 0x0000000405047291 */ /* 0x001fd4000f8ec0ff */
[----:B------:R-:W-:Y:S01]  /*06f0*/  @!P0 VIADD R19, R13, 0xffffffff ;  /* 0xffffffff0d138836 */ /* 0x000fe20000000000 */
[----:B------:R-:W-:-:S04]  /*0700*/  LEA R5, R5, UR4, 0x2 ;  /* 0x0000000405057c11 */ /* 0x000fc8000f8e10ff */
[----:B------:R-:W-:-:S04]  /*0710*/  ISETP.LT.U32.AND P0, PT, R12, R19, !P0 ;  /* 0x000000130c00720c */ /* 0x000fc80004701070 */
[----:B------:R-:W-:-:S04]  /*0720*/  ISETP.LE.AND P0, PT, R17, R6, !P0 ;  /* 0x000000061100720c */ /* 0x000fc80004703270 */
[----:B------:R-:W-:Y:S01]  /*0730*/  ISETP.LE.AND P0, PT, R10, R7, P0 ;  /* 0x000000070a00720c */ /* 0x000fe20000703270 */
[----:B--2---:R0:W-:Y:S01]  /*0740*/  STS [R5], R8 ;  /* 0x0000000805007388 */ /* 0x0041e20000000800 */
[----:B------:R-:W-:Y:S11]  /*0750*/  BAR.SYNC.DEFER_BLOCKING 0x0 ;  /* 0x0000000000007b1d */ /* 0x000ff60000010000 */
[----:B------:R-:W-:Y:S05]  /*0760*/  @P0 EXIT P1 ;  /* 0x000000000000094d */ /* 0x000fea0000800000 */
[----:B------:R-:W-:Y:S02]  /*0770*/  PRMT R9, R15, 0x9910, RZ ;  /* 0x000099100f097816 */ /* 0x000fe400000000ff */
[----:B------:R-:W-:Y:S02]  /*0780*/  PRMT R7, R0, 0x9910, RZ ;  /* 0x0000991000077816 */ /* 0x000fe400000000ff */
[----:B0-----:R-:W-:-:S07]  /*0790*/  MOV R8, 0x7b0 ;  /* 0x000007b000087802 */ /* 0x001fce0000000f00 */
[----:B------:R-:W-:Y:S05]  /*07a0*/  CALL.REL.NOINC `($__internal_0_$__cuda_sm20_rem_s16) ;  /* 0x0000000800b47944 */ /* 0x000fea0003c00000 */
[----:B------:R-:W-:Y:S01]  /*07b0*/  VIADD R6, R23, 0xffffffff ;  /* 0xffffffff17067836 */ /* 0x000fe20000000000 */
[----:B------:R-:W-:Y:S02]  /*07c0*/  PRMT R14, R14, 0x9910, RZ ;  /* 0x000099100e0e7816 */ /* 0x000fe400000000ff */
[----:B------:R-:W-:Y:S02]  /*07d0*/  PRMT R7, R2, 0x9910, RZ ;  /* 0x0000991002077816 */ /* 0x000fe400000000ff */
[----:B------:R-:W-:Y:S01]  /*07e0*/  PRMT R9, R6, 0x9910, RZ ;  /* 0x0000991006097816 */ /* 0x000fe200000000ff */
[----:B------:R-:W-:Y:S01]  /*07f0*/  IMAD.MOV.U32 R6, RZ, RZ, R14 ;  /* 0x000000ffff067224 */ /* 0x000fe200078e000e */
[----:B------:R-:W-:-:S07]  /*0800*/  MOV R8, 0x820 ;  /* 0x0000082000087802 */ /* 0x000fce0000000f00 */
[----:B------:R-:W-:Y:S05]  /*0810*/  CALL.REL.NOINC `($__internal_0_$__cuda_sm20_rem_s16) ;  /* 0x0000000800987944 */ /* 0x000fea0003c00000 */
[----:B------:R-:W-:Y:S01]  /*0820*/  VIADD R7, R12, 0xffffffff ;  /* 0xffffffff0c077836 */ /* 0x000fe20000000000 */
[----:B------:R-:W-:Y:S02]  /*0830*/  PRMT R8, R13, 0x8880, RZ ;  /* 0x000088800d087816 */ /* 0x000fe400000000ff */
[----:B------:R-:W-:Y:S02]  /*0840*/  PRMT R14, R14, 0x9910, RZ ;  /* 0x000099100e0e7816 */ /* 0x000fe400000000ff */
[----:B------:R-:W-:Y:S01]  /*0850*/  PRMT R9, R7, 0x9910, RZ ;  /* 0x0000991007097816 */ /* 0x000fe200000000ff */
[----:B------:R-:W-:Y:S01]  /*0860*/  IMAD.MOV.U32 R7, RZ, RZ, R8 ;  /* 0x000000ffff077224 */ /* 0x000fe200078e0008 */
[----:B------:R-:W-:Y:S01]  /*0870*/  LOP3.LUT R16, R13, 0xff, RZ, 0xc0, !PT ;  /* 0x000000ff0d107812 */ /* 0x000fe200078ec0ff */
[----:B------:R-:W-:Y:S01]  /*0880*/  IMAD.MOV.U32 R13, RZ, RZ, R14 ;  /* 0x000000ffff0d7224 */ /* 0x000fe200078e000e */
[----:B------:R-:W-:-:S07]  /*0890*/  MOV R8, 0x8b0 ;  /* 0x000008b000087802 */ /* 0x000fce0000000f00 */
[----:B------:R-:W-:Y:S05]  /*08a0*/  CALL.REL.NOINC `($__internal_0_$__cuda_sm20_rem_s16) ;  /* 0x0000000800747944 */ /* 0x000fea0003c00000 */
[----:B------:R-:W-:Y:S02]  /*08b0*/  PRMT R7, R14, 0x9910, RZ ;  /* 0x000099100e077816 */ /* 0x000fe400000000ff */
[----:B------:R-:W-:-:S03]  /*08c0*/  LOP3.LUT R21, R12, 0xffff, RZ, 0xc0, !PT ;  /* 0x0000ffff0c157812 */ /* 0x000fc600078ec0ff */
[----:B------:R-:W-:-:S04]  /*08d0*/  IMAD R7, R2, R7, RZ ;  /* 0x0000000702077224 */ /* 0x000fc800078e02ff */
[----:B------:R-:W-:-:S04]  /*08e0*/  IMAD.IADD R9, R13, 0x1, R7 ;  /* 0x000000010d097824 */ /* 0x000fc800078e0207 */
[----:B------:R-:W-:-:S04]  /*08f0*/  IMAD R9, R9, R0, RZ ;  /* 0x0000000009097224 */ /* 0x000fc800078e02ff */
[----:B------:R-:W-:-:S05]  /*0900*/  IMAD.IADD R8, R6, 0x1, R9 ;  /* 0x0000000106087824 */ /* 0x000fca00078e0209 */
[----:B------:R-:W-:-:S05]  /*0910*/  LEA R8, R8, UR4, 0x2 ;  /* 0x0000000408087c11 */ /* 0x000fca000f8e10ff */
[----:B------:R0:W1:Y:S02]  /*0920*/  LDS R20, [R8] ;  /* 0x0000000008147984 */ /* 0x0000640000000800 */
[----:B0-----:R-:W-:-:S07]  /*0930*/  MOV R8, 0x950 ;  /* 0x0000095000087802 */ /* 0x001fce0000000f00 */
[----:B-1----:R-:W-:Y:S05]  /*0940*/  CALL.REL.NOINC `($__internal_1_$__cuda_sm20_rem_u16) ;  /* 0x0000000800b87944 */ /* 0x002fea0003c00000 */
[----:B------:R-:W-:Y:S01]  /*0950*/  LOP3.LUT R11, R18, 0xffff, RZ, 0xc0, !PT ;  /* 0x0000ffff120b7812 */ /* 0x000fe200078ec0ff */
[----:B------:R-:W-:-:S04]  /*0960*/  VIADD R12, R12, 0x1 ;  /* 0x000000010c0c7836 */ /* 0x000fc80000000000 */
[----:B------:R-:W-:Y:S01]  /*0970*/  IMAD R10, R11, R2, RZ ;  /* 0x000000020b0a7224 */ /* 0x000fe200078e02ff */
[----:B------:R-:W-:-:S03]  /*0980*/  LOP3.LUT R21, R12, 0xffff, RZ, 0xc0, !PT ;  /* 0x0000ffff0c157812 */ /* 0x000fc600078ec0ff */
[----:B------:R-:W-:-:S04]  /*0990*/  IMAD.IADD R11, R13, 0x1, R10 ;  /* 0x000000010d0b7824 */ /* 0x000fc800078e020a */
[----:B------:R-:W-:-:S04]  /*09a0*/  IMAD R11, R11, R0, RZ ;  /* 0x000000000b0b7224 */ /* 0x000fc800078e02ff */
[----:B------:R-:W-:-:S05]  /*09b0*/  IMAD.IADD R8, R6, 0x1, R11 ;  /* 0x0000000106087824 */ /* 0x000fca00078e020b */
[----:B------:R-:W-:-:S05]  /*09c0*/  LEA R8, R8, UR4, 0x2 ;  /* 0x0000000408087c11 */ /* 0x000fca000f8e10ff */
[----:B------:R0:W1:Y:S02]  /*09d0*/  LDS R15, [R8] ;  /* 0x00000000080f7984 */ /* 0x0000640000000800 */
[----:B0-----:R-:W-:-:S07]  /*09e0*/  MOV R8, 0xa00 ;  /* 0x00000a0000087802 */ /* 0x001fce0000000f00 */
[----:B-1----:R-:W-:Y:S05]  /*09f0*/  CALL.REL.NOINC `($__internal_1_$__cuda_sm20_rem_u16) ;  /* 0x00000008008c7944 */ /* 0x002fea0003c00000 */
[----:B------:R-:W-:Y:S02]  /*0a00*/  LOP3.LUT R17, R18, 0xffff, RZ, 0xc0, !PT ;  /* 0x0000ffff12117812 */ /* 0x000fe400078ec0ff */
[----:B------:R-:W-:Y:S02]  /*0a10*/  LOP3.LUT R21, R23, 0xffff, RZ, 0xc0, !PT ;  /* 0x0000ffff17157812 */ /* 0x000fe400078ec0ff */
[----:B------:R-:W-:Y:S01]  /*0a20*/  LOP3.LUT R16, R2, 0xffff, RZ, 0xc0, !PT ;  /* 0x0000ffff02107812 */ /* 0x000fe200078ec0ff */
[----:B------:R-:W-:-:S04]  /*0a30*/  IMAD R12, R17, R2, RZ ;  /* 0x00000002110c7224 */ /* 0x000fc800078e02ff */
[----:B------:R-:W-:-:S04]  /*0a40*/  IMAD.IADD R13, R13, 0x1, R12 ;  /* 0x000000010d0d7824 */ /* 0x000fc800078e020c */
[----:B------:R-:W-:-:S04]  /*0a50*/  IMAD R13, R13, R0, RZ ;  /* 0x000000000d0d7224 */ /* 0x000fc800078e02ff */
[----:B------:R-:W-:-:S05]  /*0a60*/  IMAD.IADD R8, R6, 0x1, R13 ;  /* 0x0000000106087824 */ /* 0x000fca00078e020d */
[----:B------:R-:W-:-:S06]  /*0a70*/  LEA R8, R8, UR4, 0x2 ;  /* 0x0000000408087c11 */ /* 0x000fcc000f8e10ff */
[----:B------:R-:W0:Y:S02]  /*0a80*/  LDS R8, [R8] ;  /* 0x0000000008087984 */ /* 0x000e240000000800 */
[----:B0-----:R-:W-:Y:S02]  /*0a90*/  IADD3 R20, PT, PT, R8, R15, R20 ;  /* 0x0000000f08147210 */ /* 0x001fe40007ffe014 */
[----:B------:R-:W-:-:S07]  /*0aa0*/  MOV R8, 0xac0 ;  /* 0x00000ac000087802 */ /* 0x000fce0000000f00 */
[----:B------:R-:W-:Y:S05]  /*0ab0*/  CALL.REL.NOINC `($__internal_1_$__cuda_sm20_rem_u16) ;  /* 0x00000008005c7944 */ /* 0x000fea0003c00000 */
[----:B------:R-:W-:Y:S01]  /*0ac0*/  LOP3.LUT R19, R18, 0xffff, RZ, 0xc0, !PT ;  /* 0x0000ffff12137812 */ /* 0x000fe200078ec0ff */
[----:B------:R-:W-:Y:S01]  /*0ad0*/  VIADD R22, R23, 0x1 ;  /* 0x0000000117167836 */ /* 0x000fe20000000000 */
[----:B------:R-:W-:-:S03]  /*0ae0*/  LOP3.LUT R16, R2, 0xffff, RZ, 0xc0, !PT ;  /* 0x0000ffff02107812 */ /* 0x000fc600078ec0ff */
[----:B------:R-:W-:Y:S02]  /*0af0*/  IMAD.IADD R17, R19, 0x1, R10 ;  /* 0x0000000113117824 */ /* 0x000fe400078e020a */
[----:B------:R-:W-:Y:S02]  /*0b00*/  IMAD.IADD R15, R7, 0x1, R19 ;  /* 0x00000001070f7824 */ /* 0x000fe400078e0213 */
[-C--:B------:R-:W-:Y:S02]  /*0b10*/  IMAD R17, R17, R0.reuse, RZ ;  /* 0x0000000011117224 */ /* 0x080fe400078e02ff */
[----:B------:R-:W-:Y:S02]  /*0b20*/  IMAD R15, R15, R0, RZ ;  /* 0x000000000f0f7224 */ /* 0x000fe400078e02ff */
[----:B------:R-:W-:Y:S02]  /*0b30*/  IMAD.IADD R19, R19, 0x1, R12 ;  /* 0x0000000113137824 */ /* 0x000fe400078e020c */
[----:B------:R-:W-:-:S02]  /*0b40*/  IMAD.IADD R14, R6, 0x1, R17 ;  /* 0x00000001060e7824 */ /* 0x000fc400078e0211 */
[----:B------:R-:W-:Y:S02]  /*0b50*/  IMAD.IADD R8, R6, 0x1, R15 ;  /* 0x0000000106087824 */ /* 0x000fe400078e020f */
[----:B------:R-:W-:Y:S01]  /*0b60*/  IMAD R19, R19, R0, RZ ;  /* 0x0000000013137224 */ /* 0x000fe200078e02ff */
[----:B------:R-:W-:Y:S02]  /*0b70*/  LEA R18, R14, UR4, 0x2 ;  /* 0x000000040e127c11 */ /* 0x000fe4000f8e10ff */
[----:B------:R-:W-:Y:S01]  /*0b80*/  LEA R8, R8, UR4, 0x2 ;  /* 0x0000000408087c11 */ /* 0x000fe2000f8e10ff */
[----:B------:R-:W-:-:S03]  /*0b90*/  IMAD.IADD R14, R6, 0x1, R19 ;  /* 0x00000001060e7824 */ /* 0x000fc600078e0213 */
[----:B------:R-:W-:Y:S02]  /*0ba0*/  LDS R18, [R18] ;  /* 0x0000000012127984 */ /* 0x000fe40000000800 */
[----:B------:R-:W-:Y:S02]  /*0bb0*/  LEA R14, R14, UR4, 0x2 ;  /* 0x000000040e0e7c11 */ /* 0x000fe4000f8e10ff */
[----:B------:R0:W1:Y:S04]  /*0bc0*/  LDS R21, [R8] ;  /* 0x0000000008157984 */ /* 0x0000680000000800 */
[----:B------:R-:W2:Y:S01]  /*0bd0*/  LDS R14, [R14] ;  /* 0x000000000e0e7984 */ /* 0x000ea20000000800 */
[----:B0-----:R-:W-:Y:S02]  /*0be0*/  MOV R8, 0xc20 ;  /* 0x00000c2000087802 */ /* 0x001fe40000000f00 */
[----:B-1----:R-:W-:-:S02]  /*0bf0*/  IADD3 R23, PT, PT, R18, R20, R21 ;  /* 0x0000001412177210 */ /* 0x002fc40007ffe015 */
[----:B------:R-:W-:-:S07]  /*0c00*/  LOP3.LUT R21, R22, 0xffff, RZ, 0xc0, !PT ;  /* 0x0000ffff16157812 */ /* 0x000fce00078ec0ff */
[----:B--2---:R-:W-:Y:S05]  /*0c10*/  CALL.REL.NOINC `($__internal_1_$__cuda_sm20_rem_u16) ;  /* 0x0000000800047944 */ /* 0x004fea0003c00000 */
[----:B------:R-:W-:Y:S02]  /*0c20*/  LOP3.LUT R21, R18, 0xffff, RZ, 0xc0, !PT ;  /* 0x0000ffff12157812 */ /* 0x000fe400078ec0ff */
[----:B------:R-:W-:-:S03]  /*0c30*/  LOP3.LUT R16, R0, 0xffff, RZ, 0xc0, !PT ;  /* 0x0000ffff00107812 */ /* 0x000fc600078ec0ff */
[----:B------:R-:W-:Y:S02]  /*0c40*/  IMAD.IADD R7, R7, 0x1, R21 ;  /* 0x0000000107077824 */ /* 0x000fe400078e0215 */
[C---:B------:R-:W-:Y:S02]  /*0c50*/  IMAD.IADD R27, R21.reuse, 0x1, R10 ;  /* 0x00000001151b7824 */ /* 0x040fe400078e020a */
[----:B------:R-:W-:Y:S01]  /*0c60*/  IMAD.IADD R29, R21, 0x1, R12 ;  /* 0x00000001151d7824 */ /* 0x000fe200078e020c */
[----:B------:R-:W-:Y:S01]  /*0c70*/  LOP3.LUT R21, R3, 0xffff, RZ, 0xc0, !PT ;  /* 0x0000ffff03157812 */ /* 0x000fe200078ec0ff */
[-C--:B------:R-:W-:Y:S02]  /*0c80*/  IMAD R7, R7, R0.reuse, RZ ;  /* 0x0000000007077224 */ /* 0x080fe400078e02ff */
[-C--:B------:R-:W-:Y:S02]  /*0c90*/  IMAD R27, R27, R0.reuse, RZ ;  /* 0x000000001b1b7224 */ /* 0x080fe400078e02ff */
[----:B------:R-:W-:-:S02]  /*0ca0*/  IMAD R29, R29, R0, RZ ;  /* 0x000000001d1d7224 */ /* 0x000fc400078e02ff */
[C---:B------:R-:W-:Y:S02]  /*0cb0*/  IMAD.IADD R2, R6.reuse, 0x1, R7 ;  /* 0x0000000106027824 */ /* 0x040fe400078e0207 */
[C---:B------:R-:W-:Y:S02]  /*0cc0*/  IMAD.IADD R8, R6.reuse, 0x1, R27 ;  /* 0x0000000106087824 */ /* 0x040fe400078e021b */
[----:B------:R-:W-:Y:S01]  /*0cd0*/  IMAD.IADD R10, R6, 0x1, R29 ;  /* 0x00000001060a7824 */ /* 0x000fe200078e021d */
[----:B------:R-:W-:Y:S02]  /*0ce0*/  LEA R6, R2, UR4, 0x2 ;  /* 0x0000000402067c11 */ /* 0x000fe4000f8e10ff */
[----:B------:R-:W-:Y:S02]  /*0cf0*/  LEA R8, R8, UR4, 0x2 ;  /* 0x0000000408087c11 */ /* 0x000fe4000f8e10ff */
[----:B------:R-:W-:Y:S02]  /*0d00*/  LEA R10, R10, UR4, 0x2 ;  /* 0x000000040a0a7c11 */ /* 0x000fe4000f8e10ff */
[----:B------:R-:W0:Y:S04]  /*0d10*/  LDS R6, [R6] ;  /* 0x0000000006067984 */ /* 0x000e280000000800 */
[----:B------:R1:W-:Y:S04]  /*0d20*/  LDS R25, [R8] ;  /* 0x0000000008197984 */ /* 0x0003e80000000800 */
[----:B------:R-:W2:Y:S01]  /*0d30*/  LDS R10, [R10] ;  /* 0x000000000a0a7984 */ /* 0x000ea20000000800 */
[----:B-1----:R-:W-:-:S02]  /*0d40*/  MOV R8, 0xd80 ;  /* 0x00000d8000087802 */ /* 0x002fc40000000f00 */
[----:B0-----:R-:W-:-:S04]  /*0d50*/  IADD3 R2, PT, PT, R6, R23, R14 ;  /* 0x0000001706027210 */ /* 0x001fc80007ffe00e */
[----:B--2---:R-:W-:-:S07]  /*0d60*/  IADD3 R2, PT, PT, R10, R2, R25 ;  /* 0x000000020a027210 */ /* 0x004fce0007ffe019 */
[----:B------:R-:W-:Y:S05]  /*0d70*/  CALL.REL.NOINC `($__internal_1_$__cuda_sm20_rem_u16) ;  /* 0x0000000400ac7944 */ /* 0x000fea0003c00000 */
[----:B------:R-:W-:Y:S01]  /*0d80*/  LOP3.LUT R20, R18, 0xffff, RZ, 0xc0, !PT ;  /* 0x0000ffff12147812 */ /* 0x000fe200078ec0ff */
[----:B------:R-:W-:-:S04]  /*0d90*/  VIADD R3, R3, 0x1 ;  /* 0x0000000103037836 */ /* 0x000fc80000000000 */
[----:B------:R-:W-:Y:S02]  /*0da0*/  IMAD.IADD R8, R9, 0x1, R20 ;  /* 0x0000000109087824 */ /* 0x000fe400078e0214 */
[C---:B------:R-:W-:Y:S02]  /*0db0*/  IMAD.IADD R10, R20.reuse, 0x1, R11 ;  /* 0x00000001140a7824 */ /* 0x040fe400078e020b */
[----:B------:R-:W-:Y:S01]  /*0dc0*/  IMAD.IADD R16, R20, 0x1, R15 ;  /* 0x0000000114107824 */ /* 0x000fe200078e020f */
[----:B------:R-:W-:Y:S01]  /*0dd0*/  LEA R21, R8, UR4, 0x2 ;  /* 0x0000000408157c11 */ /* 0x000fe2000f8e10ff */
[----:B------:R-:W-:Y:S01]  /*0de0*/  IMAD.IADD R14, R20, 0x1, R13 ;  /* 0x00000001140e7824 */ /* 0x000fe200078e020d */
[----:B------:R-:W-:Y:S01]  /*0df0*/  LEA R10, R10, UR4, 0x2 ;  /* 0x000000040a0a7c11 */ /* 0x000fe2000f8e10ff */
[----:B------:R-:W-:Y:S01]  /*0e00*/  IMAD.IADD R12, R20, 0x1, R7 ;  /* 0x00000001140c7824 */ /* 0x000fe200078e0207 */
[----:B------:R-:W-:Y:S01]  /*0e10*/  LEA R16, R16, UR4, 0x2 ;  /* 0x0000000410107c11 */ /* 0x000fe2000f8e10ff */
[----:B------:R-:W-:Y:S01]  /*0e20*/  IMAD.IADD R18, R20, 0x1, R19 ;  /* 0x0000000114127824 */ /* 0x000fe200078e0213 */
[----:B------:R-:W-:Y:S01]  /*0e30*/  LEA R14, R14, UR4, 0x2 ;  /* 0x000000040e0e7c11 */ /* 0x000fe2000f8e10ff */
[----:B------:R-:W-:Y:S01]  /*0e40*/  LDS R21, [R21] ;  /* 0x0000000015157984 */ /* 0x000fe20000000800 */
[----:B------:R-:W-:-:S02]  /*0e50*/  IMAD.IADD R6, R20, 0x1, R27 ;  /* 0x0000000114067824 */ /* 0x000fc400078e021b */
[----:B------:R-:W-:Y:S01]  /*0e60*/  IMAD.IADD R8, R20, 0x1, R29 ;  /* 0x0000000114087824 */ /* 0x000fe200078e021d */
[----:B------:R-:W0:Y:S01]  /*0e70*/  LDS R10, [R10] ;  /* 0x000000000a0a7984 */ /* 0x000e220000000800 */
[----:B------:R-:W-:Y:S02]  /*0e80*/  LEA R20, R12, UR4, 0x2 ;  /* 0x000000040c147c11 */ /* 0x000fe4000f8e10ff */
[----:B------:R-:W-:Y:S01]  /*0e90*/  LEA R18, R18, UR4, 0x2 ;  /* 0x0000000412127c11 */ /* 0x000fe2000f8e10ff */
[----:B------:R-:W-:Y:S01]  /*0ea0*/  LDS R12, [R14] ;  /* 0x000000000e0c7984 */ /* 0x000fe20000000800 */
[----:B------:R-:W-:Y:S02]  /*0eb0*/  LEA R8, R8, UR4, 0x2 ;  /* 0x0000000408087c11 */ /* 0x000fe4000f8e10ff */
[----:B------:R-:W-:Y:S01]  /*0ec0*/  LEA R6, R6, UR4, 0x2 ;  /* 0x0000000406067c11 */ /* 0x000fe2000f8e10ff */
[----:B------:R-:W1:Y:S04]  /*0ed0*/  LDS R16, [R16] ;  /* 0x0000000010107984 */ /* 0x000e680000000800 */
[----:B------:R-:W-:Y:S04]  /*0ee0*/  LDS R23, [R18] ;  /* 0x0000000012177984 */ /* 0x000fe80000000800 */
[----:B------:R-:W2:Y:S04]  /*0ef0*/  LDS R20, [R20] ;  /* 0x0000000014147984 */ /* 0x000ea80000000800 */
[----:B------:R-:W-:Y:S04]  /*0f00*/  LDS R25, [R6] ;  /* 0x0000000006197984 */ /* 0x000fe80000000800 */
[----:B------:R-:W3:Y:S01]  /*0f10*/  LDS R8, [R8] ;  /* 0x0000000008087984 */ /* 0x000ee20000000800 */
[----:B0-----:R-:W-:-:S04]  /*0f20*/  IADD3 R21, PT, PT, R10, R2, R21 ;  /* 0x000000020a157210 */ /* 0x001fc80007ffe015 */
[----:B-1----:R-:W-:Y:S02]  /*0f30*/  IADD3 R12, PT, PT, R16, R21, R12 ;  /* 0x00000015100c7210 */ /* 0x002fe40007ffe00c */
[----:B------:R-:W-:Y:S02]  /*0f40*/  LOP3.LUT R16, R0, 0xffff, RZ, 0xc0, !PT ;  /* 0x0000ffff00107812 */ /* 0x000fe400078ec0ff */
[----:B------:R-:W-:Y:S02]  /*0f50*/  LOP3.LUT R21, R3, 0xffff, RZ, 0xc0, !PT ;  /* 0x0000ffff03157812 */ /* 0x000fe400078ec0ff */
[----:B--2---:R-:W-:-:S04]  /*0f60*/  IADD3 R12, PT, PT, R20, R12, R23 ;  /* 0x0000000c140c7210 */ /* 0x004fc80007ffe017 */
[----:B---3--:R-:W-:Y:S02]  /*0f70*/  IADD3 R0, PT, PT, R8, R12, R25 ;  /* 0x0000000c08007210 */ /* 0x008fe40007ffe019 */
[----:B------:R-:W-:-:S07]  /*0f80*/  MOV R8, 0xfa0 ;  /* 0x00000fa000087802 */ /* 0x000fce0000000f00 */
[----:B------:R-:W-:Y:S05]  /*0f90*/  CALL.REL.NOINC `($__internal_1_$__cuda_sm20_rem_u16) ;  /* 0x0000000400247944 */ /* 0x000fea0003c00000 */
[----:B------:R-:W-:Y:S01]  /*0fa0*/  LOP3.LUT R18, R18, 0xffff, RZ, 0xc0, !PT ;  /* 0x0000ffff12127812 */ /* 0x000fe200078ec0ff */
[----:B------:R-:W0:Y:S04]  /*0fb0*/  LDS R5, [R5] ;  /* 0x0000000005057984 */ /* 0x000e280000000800 */
[----:B------:R-:W-:Y:S02]  /*0fc0*/  IMAD.IADD R9, R9, 0x1, R18 ;  /* 0x0000000109097824 */ /* 0x000fe400078e0212 */
[C---:B------:R-:W-:Y:S02]  /*0fd0*/  IMAD.IADD R11, R18.reuse, 0x1, R11 ;  /* 0x00000001120b7824 */ /* 0x040fe400078e020b */
[C---:B------:R-:W-:Y:S01]  /*0fe0*/  IMAD.IADD R13, R18.reuse, 0x1, R13 ;  /* 0x00000001120d7824 */ /* 0x040fe200078e020d */
[----:B------:R-:W-:Y:S01]  /*0ff0*/  LEA R3, R9, UR4, 0x2 ;  /* 0x0000000409037c11 */ /* 0x000fe2000f8e10ff */
[C---:B------:R-:W-:Y:S01]  /*1000*/  IMAD.IADD R15, R18.reuse, 0x1, R15 ;  /* 0x00000001120f7824 */ /* 0x040fe200078e020f */
[----:B------:R-:W-:Y:S01]  /*1010*/  LEA R2, R11, UR4, 0x2 ;  /* 0x000000040b027c11 */ /* 0x000fe2000f8e10ff */
[----:B------:R-:W-:-:S02]  /*1020*/  IMAD.IADD R17, R18, 0x1, R17 ;  /* 0x0000000112117824 */ /* 0x000fc400078e0211 */
[C---:B------:R-:W-:Y:S01]  /*1030*/  IMAD.IADD R19, R18.reuse, 0x1, R19 ;  /* 0x0000000112137824 */ /* 0x040fe200078e0213 */
[----:B------:R-:W-:Y:S01]  /*1040*/  LEA R6, R15, UR4, 0x2 ;  /* 0x000000040f067c11 */ /* 0x000fe2000f8e10ff */
[C---:B------:R-:W-:Y:S01]  /*1050*/  IMAD.IADD R10, R18.reuse, 0x1, R7 ;  /* 0x00000001120a7824 */ /* 0x040fe200078e0207 */
[----:B------:R-:W-:Y:S01]  /*1060*/  LEA R7, R13, UR4, 0x2 ;  /* 0x000000040d077c11 */ /* 0x000fe2000f8e10ff */
[----:B------:R-:W-:Y:S01]  /*1070*/  LDS R3, [R3] ;  /* 0x0000000003037984 */ /* 0x000fe20000000800 */
[C---:B------:R-:W-:Y:S01]  /*1080*/  IMAD.IADD R27, R18.reuse, 0x1, R27 ;  /* 0x00000001121b7824 */ /* 0x040fe200078e021b */
[----:B------:R-:W-:Y:S01]  /*1090*/  LEA R17, R17, UR4, 0x2 ;  /* 0x0000000411117c11 */ /* 0x000fe2000f8e10ff */
[----:B------:R-:W-:Y:S01]  /*10a0*/  IMAD.IADD R18, R18, 0x1, R29 ;  /* 0x0000000112127824 */ /* 0x000fe200078e021d */
[----:B------:R-:W1:Y:S01]  /*10b0*/  LDS R2, [R2] ;  /* 0x0000000002027984 */ /* 0x000e620000000800 */
[----:B------:R-:W-:Y:S02]  /*10c0*/  LEA R8, R19, UR4, 0x2 ;  /* 0x0000000413087c11 */ /* 0x000fe4000f8e10ff */
[----:B------:R-:W-:Y:S01]  /*10d0*/  LEA R9, R10, UR4, 0x2 ;  /* 0x000000040a097c11 */ /* 0x000fe2000f8e10ff */
[----:B------:R-:W-:Y:S01]  /*10e0*/  LDS R7, [R7] ;  /* 0x0000000007077984 */ /* 0x000fe20000000800 */
[----:B------:R-:W-:-:S02]  /*10f0*/  LEA R10, R27, UR4, 0x2 ;  /* 0x000000041b0a7c11 */ /* 0x000fc4000f8e10ff */
[----:B------:R-:W-:Y:S01]  /*1100*/  LEA R18, R18, UR4, 0x2 ;  /* 0x0000000412127c11 */ /* 0x000fe2000f8e10ff */
[----:B------:R-:W2:Y:S04]  /*1110*/  LDS R6, [R6] ;  /* 0x0000000006067984 */ /* 0x000ea80000000800 */
[----:B------:R-:W-:Y:S04]  /*1120*/  LDS R17, [R17] ;  /* 0x0000000011117984 */ /* 0x000fe80000000800 */
[----:B------:R-:W3:Y:S01]  /*1130*/  LDS R8, [R8] ;  /* 0x0000000008087984 */ /* 0x000ee20000000800 */
[----:B0-----:R-:W-:-:S03]  /*1140*/  ISETP.NE.AND P1, PT, R5, 0x1, PT ;  /* 0x000000010500780c */ /* 0x001fc60003f25270 */
[----:B------:R-:W-:Y:S04]  /*1150*/  LDS R9, [R9] ;  /* 0x0000000009097984 */ /* 0x000fe80000000800 */
[----:B------:R-:W0:Y:S04]  /*1160*/  LDS R10, [R10] ;  /* 0x000000000a0a7984 */ /* 0x000e280000000800 */
[----:B------:R-:W4:Y:S01]  /*1170*/  LDS R11, [R18] ;  /* 0x00000000120b7984 */ /* 0x000f220000000800 */
[----:B-1----:R-:W-:Y:S02]  /*1180*/  IADD3 R0, PT, PT, R2, R0, R3 ;  /* 0x0000000002007210 */ /* 0x002fe40007ffe003 */
[----:B------:R-:W1:Y:S02]  /*1190*/  LDC.64 R2, c[0x0][0x388] ;  /* 0x0000e200ff027b82 */ /* 0x000e640000000a00 */
[----:B--2---:R-:W-:-:S04]  /*11a0*/  IADD3 R0, PT, PT, R6, R0, R7 ;  /* 0x0000000006007210 */ /* 0x004fc80007ffe007 */
[----:B---3--:R-:W-:-:S04]  /*11b0*/  IADD3 R0, PT, PT, R8, R0, R17 ;  /* 0x0000000008007210 */ /* 0x008fc80007ffe011 */
[----:B0-----:R-:W-:-:S05]  /*11c0*/  IADD3 R0, PT, PT, R10, R0, R9 ;  /* 0x000000000a007210 */ /* 0x001fca0007ffe009 */
[----:B----4-:R-:W-:-:S05]  /*11d0*/  IMAD.IADD R11, R0, 0x1, R11 ;  /* 0x00000001000b7824 */ /* 0x010fca00078e020b */
[----:B------:R-:W-:-:S04]  /*11e0*/  LOP3.LUT R0, R11, 0xfffffffe, RZ, 0xc0, !PT ;  /* 0xfffffffe0b007812 */ /* 0x000fc800078ec0ff */
[----:B------:R-:W-:Y:S02]  /*11f0*/  ISETP.NE.AND P0, PT, R0, 0x6, PT ;  /* 0x000000060000780c */ /* 0x000fe40003f05270 */
[----:B------:R-:W-:Y:S02]  /*1200*/  @!P1 LOP3.LUT R0, R11, 0xfffffffc, RZ, 0xc0, !PT ;  /* 0xfffffffc0b009812 */ /* 0x000fe400078ec0ff */
[----:B------:R-:W-:Y:S01]  /*1210*/  ISETP.EQ.AND P0, PT, R5, RZ, !P0 ;  /* 0x000000ff0500720c */ /* 0x000fe20004702270 */
[----:B-1----:R-:W-:Y:S01]  /*1220*/  IMAD.WIDE R4, R4, 0x4, R2 ;  /* 0x0000000404047825 */ /* 0x002fe200078e0202 */
[----:B------:R-:W-:Y:S02]  /*1230*/  @!P1 ISETP.NE.AND P2, PT, R0, 0x4, PT ;  /* 0x000000040000980c */ /* 0x000fe40003f45270 */
[----:B------:R-:W-:-:S04]  /*1240*/  SEL R7, RZ, 0x1, !P0 ;  /* 0x00000001ff077807 */ /* 0x000fc80004000000 */
[----:B------:R-:W-:-:S05]  /*1250*/  @!P1 SEL R7, R7, 0x1, P2 ;  /* 0x0000000107079807 */ /* 0x000fca0001000000 */
[----:B------:R-:W-:Y:S01]  /*1260*/  STG.E desc[UR6][R4.64], R7 ;  /* 0x0000000704007986 */ /* 0x000fe2000c101906 */
[----:B------:R-:W-:Y:S05]  /*1270*/  EXIT ;  /* 0x000000000000794d */ /* 0x000fea0003800000 */
        .weak           $__internal_0_$__cuda_sm20_rem_s16
        .type           $__internal_0_$__cuda_sm20_rem_s16,@function
        .size           $__internal_0_$__cuda_sm20_rem_s16,($__internal_1_$__cuda_sm20_rem_u16 - $__internal_0_$__cuda_sm20_rem_s16)
$__internal_0_$__cuda_sm20_rem_s16:
[----:B------:R-:W-:Y:S01]  /*1280*/  IABS R15, R7 ;  /* 0x00000007000f7213 */ /* 0x000fe20000000000 */
[----:B------:R-:W-:Y:S01]  /*1290*/  IMAD.MOV.U32 R11, RZ, RZ, 0x4b800000 ;  /* 0x4b800000ff0b7424 */ /* 0x000fe200078e00ff */
[----:B------:R-:W-:Y:S02]  /*12a0*/  IABS R18, R9 ;  /* 0x0000000900127213 */ /* 0x000fe40000000000 */
[----:B------:R-:W0:Y:S01]  /*12b0*/  I2F.U16 R10, R15 ;  /* 0x0000000f000a7306 */ /* 0x000e220000101000 */
[----:B------:R-:W-:Y:S02]  /*12c0*/  SHF.R.U32.HI R9, RZ, 0x1f, R9 ;  /* 0x0000001fff097819 */ /* 0x000fe40000011609 */
[C---:B0-----:R-:W-:Y:S02]  /*12d0*/  FSETP.GEU.AND P1, PT, |R10|.reuse, 1.175494350822287508e-38, PT ;  /* 0x008000000a00780b */ /* 0x041fe40003f2e200 */
[----:B------:R-:W-:Y:S02]  /*12e0*/  FSETP.GT.AND P0, PT, |R10|, 8.50705917302346158658e+37, PT ;  /* 0x7e8000000a00780b */ /* 0x000fe40003f04200 */
[----:B------:R-:W-:-:S04]  /*12f0*/  FSEL R11, R11, 1, !P1 ;  /* 0x3f8000000b0b7808 */ /* 0x000fc80004800000 */
[----:B------:R-:W-:Y:S02]  /*1300*/  FSEL R11, R11, 0.25, !P0 ;  /* 0x3e8000000b0b7808 */ /* 0x000fe40004000000 */
[----:B------:R-:W-:-:S03]  /*1310*/  ISETP.NE.AND P0, PT, R7, RZ, PT ;  /* 0x000000ff0700720c */ /* 0x000fc60003f05270 */
[----:B------:R-:W-:Y:S02]  /*1320*/  FMUL R14, R10, R11 ;  /* 0x0000000b0a0e7220 */ /* 0x000fe40000400000 */
[----:B------:R-:W-:Y:S08]  /*1330*/  I2F.U16.RZ R10, R18 ;  /* 0x00000012000a7306 */ /* 0x000ff0000010d000 */
[----:B------:R-:W0:Y:S02]  /*1340*/  MUFU.RCP R14, R14 ;  /* 0x0000000e000e7308 */ /* 0x000e240000001000 */
[----:B0-----:R-:W-:Y:S01]  /*1350*/  FMUL R11, R11, R14 ;  /* 0x0000000e0b0b7220 */ /* 0x001fe20000400000 */
[----:B------:R-:W-:-:S03]  /*1360*/  IMAD.MOV R14, RZ, RZ, -R9 ;  /* 0x000000ffff0e7224 */ /* 0x000fc600078e0a09 */
[----:B------:R-:W-:-:S04]  /*1370*/  VIADD R11, R11, 0x2 ;  /* 0x000000020b0b7836 */ /* 0x000fc80000000000 */
[----:B------:R-:W-:Y:S01]  /*1380*/  FMUL.RZ R10, R10, R11 ;  /* 0x0000000b0a0a7220 */ /* 0x000fe2000040c000 */
[----:B------:R-:W-:-:S05]  /*1390*/  IABS R11, R7 ;  /* 0x00000007000b7213 */ /* 0x000fca0000000000 */
[----:B------:R-:W0:Y:S01]  /*13a0*/  F2I.U32.TRUNC.NTZ R10, R10 ;  /* 0x0000000a000a7305 */ /* 0x000e22000020f000 */
[----:B------:R-:W-:Y:S01]  /*13b0*/  IMAD.MOV R15, RZ, RZ, -R11 ;  /* 0x000000ffff0f7224 */ /* 0x000fe200078e0a0b */
[----:B0-----:R-:W-:-:S05]  /*13c0*/  LOP3.LUT R11, R10, 0xffff, RZ, 0xc0, !PT ;  /* 0x0000ffff0a0b7812 */ /* 0x001fca00078ec0ff */
[----:B------:R-:W-:-:S05]  /*13d0*/  IMAD R11, R11, R15, R18 ;  /* 0x0000000f0b0b7224 */ /* 0x000fca00078e0212 */
[----:B------:R-:W-:-:S05]  /*13e0*/  LOP3.LUT R14, R14, R11, RZ, 0x3c, !PT ;  /* 0x0000000b0e0e7212 */ /* 0x000fca00078e3cff */
[----:B------:R-:W-:Y:S02]  /*13f0*/  IMAD.IADD R14, R9, 0x1, R14 ;  /* 0x00000001090e7824 */ /* 0x000fe400078e020e */
[----:B------:R-:W-:Y:S02]  /*1400*/  IMAD.MOV.U32 R9, RZ, RZ, 0x0 ;  /* 0x00000000ff097424 */ /* 0x000fe400078e00ff */
[----:B------:R-:W-:Y:S02]  /*1410*/  @!P0 IMAD.MOV.U32 R14, RZ, RZ, -0x1 ;  /* 0xffffffffff0e8424 */ /* 0x000fe400078e00ff */
[----:B------:R-:W-:Y:S05]  /*1420*/  RET.REL.NODEC R8 `(_ZN12cuda_kernels33calc_next_generation_shared_areasEPiS0_iii) ;  /* 0xffffffe808f47950 */ /* 0x000fea0003c3ffff */
        .weak           $__internal_1_$__cuda_sm20_rem_u16
        .type           $__internal_1_$__cuda_sm20_rem_u16,@function
        .size           $__internal_1_$__cuda_sm20_rem_u16,(.L_x_4 - $__internal_1_$__cuda_sm20_rem_u16)
$__internal_1_$__cuda_sm20_rem_u16:
[----:B------:R-:W0:Y:S01]  /*1430*/  I2F.U16 R25, R16 ;  /* 0x0000001000197306 */ /* 0x000e220000101000 */
[----:B------:R-:W-:Y:S02]  /*1440*/  IMAD.MOV.U32 R18, RZ, RZ, 0x4b800000 ;  /* 0x4b800000ff127424 */ /* 0x000fe400078e00ff */
[----:B------:R-:W-:-:S05]  /*1450*/  IMAD.MOV.U32 R24, RZ, RZ, R8 ;  /* 0x000000ffff187224 */ /* 0x000fca00078e0008 */
[----:B------:R-:W-:Y:S01]  /*1460*/  I2F.U16.RZ R22, R21 ;  /* 0x0000001500167306 */ /* 0x000fe2000010d000 */
[C---:B0-----:R-:W-:Y:S02]  /*1470*/  FSETP.GEU.AND P1, PT, |R25|.reuse, 1.175494350822287508e-38, PT ;  /* 0x008000001900780b */ /* 0x041fe40003f2e200 */
[----:B------:R-:W-:Y:S02]  /*1480*/  FSETP.GT.AND P0, PT, |R25|, 8.50705917302346158658e+37, PT ;  /* 0x7e8000001900780b */ /* 0x000fe40003f04200 */
[----:B------:R-:W-:-:S04]  /*1490*/  FSEL R18, R18, 1, !P1 ;  /* 0x3f80000012127808 */ /* 0x000fc80004800000 */
[----:B------:R-:W-:Y:S02]  /*14a0*/  FSEL R18, R18, 0.25, !P0 ;  /* 0x3e80000012127808 */ /* 0x000fe40004000000 */
[----:B------:R-:W-:-:S03]  /*14b0*/  ISETP.NE.U32.AND P0, PT, R16, RZ, PT ;  /* 0x000000ff1000720c */ /* 0x000fc60003f05070 */
[----:B------:R-:W-:-:S06]  /*14c0*/  FMUL R25, R25, R18 ;  /* 0x0000001219197220 */ /* 0x000fcc0000400000 */
[----:B------:R-:W0:Y:S02]  /*14d0*/  MUFU.RCP R25, R25 ;  /* 0x0000001900197308 */ /* 0x000e240000001000 */
[----:B0-----:R-:W-:Y:S01]  /*14e0*/  FMUL R18, R18, R25 ;  /* 0x0000001912127220 */ /* 0x001fe20000400000 */
[----:B------:R-:W-:-:S03]  /*14f0*/  IMAD.MOV.U32 R25, RZ, RZ, 0x0 ;  /* 0x00000000ff197424 */ /* 0x000fc600078e00ff */
[----:B------:R-:W-:-:S04]  /*1500*/  VIADD R18, R18, 0x2 ;  /* 0x0000000212127836 */ /* 0x000fc80000000000 */
[----:B------:R-:W-:-:S04]  /*1510*/  FMUL.RZ R22, R22, R18 ;  /* 0x0000001216167220 */ /* 0x000fc8000040c000 */
[----:B------:R-:W0:Y:S02]  /*1520*/  F2I.U32.TRUNC.NTZ R18, R22 ;  /* 0x0000001600127305 */ /* 0x000e24000020f000 */
[----:B0-----:R-:W-:-:S05]  /*1530*/  LOP3.LUT R18, R18, 0xffff, RZ, 0xc0, !PT ;  /* 0x0000ffff12127812 */ /* 0x001fca00078ec0ff */
[----:B------:R-:W-:-:S04]  /*1540*/  IMAD.MOV R18, RZ, RZ, -R18 ;  /* 0x000000ffff127224 */ /* 0x000fc800078e0a12 */
[----:B------:R-:W-:Y:S02]  /*1550*/  IMAD R18, R16, R18, R21 ;  /* 0x0000001210127224 */ /* 0x000fe400078e0215 */
[----:B------:R-:W-:Y:S01]  /*1560*/  @!P0 IMAD.MOV.U32 R18, RZ, RZ, -0x1 ;  /* 0xffffffffff128424 */ /* 0x000fe200078e00ff */
[----:B------:R-:W-:Y:S06]  /*1570*/  RET.REL.NODEC R24 `(_ZN12cuda_kernels33calc_next_generation_shared_areasEPiS0_iii) ;  /* 0xffffffe818a07950 */ /* 0x000fec0003c3ffff */
.L_x_0:
[----:B------:R-:W-:-:S00]  /*1580*/  BRA `(.L_x_0) ;  /* 0xfffffffc00fc7947 */ /* 0x000fc0000383ffff */
[----:B------:R-:W-:-:S00]  /*1590*/  NOP ;  /* 0x0000000000007918 */ /* 0x000fc00000000000 */
        /* <DEDUP_REMOVED lines=14> */
.L_x_4:


//--------------------- .text._ZN12cuda_kernels31calc_next_generation_all_globalEPiS0_iii --------------------------
	.section	.text._ZN12cuda_kernels31calc_next_generation_all_globalEPiS0_iii,"ax",@progbits
	.align	128
        .global         _ZN12cuda_kernels31calc_next_generation_all_globalEPiS0_iii
        .type           _ZN12cuda_kernels31calc_next_generation_all_globalEPiS0_iii,@function
        .size           _ZN12cuda_kernels31calc_next_generation_all_globalEPiS0_iii,(.L_x_6 - _ZN12cuda_kernels31calc_next_generation_all_globalEPiS0_iii)
        .other          _ZN12cuda_kernels31calc_next_generation_all_globalEPiS0_iii,@"STO_CUDA_ENTRY STV_DEFAULT"
_ZN12cuda_kernels31calc_next_generation_all_globalEPiS0_iii:
.text._ZN12cuda_kernels31calc_next_generation_all_globalEPiS0_iii:
[----:B------:R-:W-:Y:S01]  /*0000*/  LDC R1, c[0x0][0x37c] ;  /* 0x0000df00ff017b82 */ /* 0x000fe20000000800 */
[----:B------:R-:W0:Y:S07]  /*0010*/  S2R R5, SR_TID.Y ;  /* 0x0000000000057919 */ /* 0x000e2e0000002200 */
[----:B------:R-:W1:Y:S01]  /*0020*/  LDC R3, c[0x0][0x360] ;  /* 0x0000d800ff037b82 */ /* 0x000e620000000800 */
[----:B------:R-:W1:Y:S01]  /*0030*/  S2R R2, SR_TID.X ;  /* 0x0000000000027919 */ /* 0x000e620000002100 */
[----:B------:R-:W2:Y:S06]  /*0040*/  S2R R4, SR_TID.Z ;  /* 0x0000000000047919 */ /* 0x000eac0000002300 */
[----:B------:R-:W0:Y:S08]  /*0050*/  S2UR UR5, SR_CTAID.Y ;  /* 0x00000000000579c3 */ /* 0x000e300000002600 */
[----:B------:R-:W0:Y:S08]  /*0060*/  LDC R0, c[0x0][0x364] ;  /* 0x0000d900ff007b82 */ /* 0x000e300000000800 */
[----:B------:R-:W1:Y:S08]  /*0070*/  S2UR UR4, SR_CTAID.X ;  /* 0x00000000000479c3 */ /* 0x000e700000002500 */
[----:B------:R-:W3:Y:S08]  /*0080*/  LDC.64 R20, c[0x0][0x390] ;  /* 0x0000e400ff147b82 */ /* 0x000ef00000000a00 */
[----:B------:R-:W2:Y:S01]  /*0090*/  S2UR UR6, SR_CTAID.Z ;  /* 0x00000000000679c3 */ /* 0x000ea20000002700 */
[----:B0-----:R-:W-:-:S07]  /*00a0*/  IMAD R0, R0, UR5, R5 ;  /* 0x0000000500007c24 */ /* 0x001fce000f8e0205 */
[----:B------:R-:W2:Y:S01]  /*00b0*/  LDC R9, c[0x0][0x368] ;  /* 0x0000da00ff097b82 */ /* 0x000ea20000000800 */
[----:B-1----:R-:W-:-:S07]  /*00c0*/  IMAD R3, R3, UR4, R2 ;  /* 0x0000000403037c24 */ /* 0x002fce000f8e0202 */
[----:B------:R-:W0:Y:S01]  /*00d0*/  LDC R12, c[0x0][0x398] ;  /* 0x0000e600ff0c7b82 */ /* 0x000e220000000800 */
[----:B---3--:R-:W-:-:S04]  /*00e0*/  ISETP.GE.AND P0, PT, R0, R21, PT ;  /* 0x000000150000720c */ /* 0x008fc80003f06270 */
[----:B------:R-:W-:Y:S01]  /*00f0*/  ISETP.GE.OR P0, PT, R3, R20, P0 ;  /* 0x000000140300720c */ /* 0x000fe20000706670 */
[----:B--2---:R-:W-:-:S05]  /*0100*/  IMAD R9, R9, UR6, R4 ;  /* 0x0000000609097c24 */ /* 0x004fca000f8e0204 */
[----:B0-----:R-:W-:-:S13]  /*0110*/  ISETP.GE.OR P0, PT, R9, R12, P0 ;  /* 0x0000000c0900720c */ /* 0x001fda0000706670 */
[----:B------:R-:W-:Y:S05]  /*0120*/  @P0 EXIT ;  /* 0x000000000000094d */ /* 0x000fea0003800000 */
[----:B------:R-:W0:Y:S01]  /*0130*/  I2F.U32.RP R6, R12 ;  /* 0x0000000c00067306 */ /* 0x000e220000209000 */
[----:B------:R-:W-:Y:S01]  /*0140*/  IABS R15, R12 ;  /* 0x0000000c000f7213 */ /* 0x000fe20000000000 */
[----:B------:R-:W1:Y:S01]  /*0150*/  LDCU.64 UR4, c[0x0][0x358] ;  /* 0x00006b00ff0477ac */ /* 0x000e620008000a00 */
[----:B------:R-:W-:Y:S02]  /*0160*/  IABS R4, R21 ;  /* 0x0000001500047213 */ /* 0x000fe40000000000 */
[----:B------:R-:W-:Y:S02]  /*0170*/  IABS R13, R20 ;  /* 0x00000014000d7213 */ /* 0x000fe40000000000 */
[C---:B------:R-:W-:Y:S01]  /*0180*/  IADD3 R14, PT, PT, R9.reuse, -0x1, RZ ;  /* 0xffffffff090e7810 */ /* 0x040fe20007ffe0ff */
[----:B------:R-:W2:Y:S01]  /*0190*/  I2F.RP R5, R15 ;  /* 0x0000000f00057306 */ /* 0x000ea20000209400 */
[----:B------:R-:W-:Y:S02]  /*01a0*/  ISETP.GE.AND P0, PT, R9, RZ, PT ;  /* 0x000000ff0900720c */ /* 0x000fe40003f06270 */
[----:B------:R-:W-:-:S05]  /*01b0*/  IADD3 R27, PT, PT, R3, 0x1, RZ ;  /* 0x00000001031b7810 */ /* 0x000fca0007ffe0ff */
[----:B------:R-:W-:Y:S08]  /*01c0*/  I2F.RP R8, R4 ;  /* 0x0000000400087306 */ /* 0x000ff00000209400 */
[----:B0-----:R-:W0:Y:S08]  /*01d0*/  MUFU.RCP R6, R6 ;  /* 0x0000000600067308 */ /* 0x001e300000001000 */
[----:B------:R-:W3:Y:S08]  /*01e0*/  I2F.RP R2, R13 ;  /* 0x0000000d00027306 */ /* 0x000ef00000209400 */
[----:B--2---:R-:W2:Y:S01]  /*01f0*/  MUFU.RCP R5, R5 ;  /* 0x0000000500057308 */ /* 0x004ea20000001000 */
[----:B0-----:R-:W-:-:S07]  /*0200*/  IADD3 R18, PT, PT, R6, 0xffffffe, RZ ;  /* 0x0ffffffe06127810 */ /* 0x001fce0007ffe0ff */
[----:B------:R-:W0:Y:S08]  /*0210*/  MUFU.RCP R8, R8 ;  /* 0x0000000800087308 */ /* 0x000e300000001000 */
[----:B---3--:R-:W3:Y:S01]  /*0220*/  MUFU.RCP R2, R2 ;  /* 0x0000000200027308 */ /* 0x008ee20000001000 */
[----:B--2---:R-:W-:-:S07]  /*0230*/  IADD3 R10, PT, PT, R5, 0xffffffe, RZ ;  /* 0x0ffffffe050a7810 */ /* 0x004fce0007ffe0ff */
[----:B------:R2:W4:Y:S01]  /*0240*/  F2I.FTZ.U32.TRUNC.NTZ R19, R18 ;  /* 0x0000001200137305 */ /* 0x000522000021f000 */
[----:B0-----:R-:W-:-:S07]  /*0250*/  VIADD R16, R8, 0xffffffe ;  /* 0x0ffffffe08107836 */ /* 0x001fce0000000000 */
[----:B------:R-:W0:Y:S01]  /*0260*/  F2I.FTZ.U32.TRUNC.NTZ R11, R10 ;  /* 0x0000000a000b7305 */ /* 0x000e22000021f000 */
[----:B---3--:R-:W-:Y:S02]  /*0270*/  VIADD R6, R2, 0xffffffe ;  /* 0x0ffffffe02067836 */ /* 0x008fe40000000000 */
[----:B--2---:R-:W-:Y:S01]  /*0280*/  HFMA2 R18, -RZ, RZ, 0, 0 ;  /* 0x00000000ff127431 */ /* 0x004fe200000001ff */
[----:B----4-:R-:W-:-:S04]  /*0290*/  IADD3 R23, PT, PT, RZ, -R19, RZ ;  /* 0x80000013ff177210 */ /* 0x010fc80007ffe0ff */
[----:B------:R2:W3:Y:S01]  /*02a0*/  F2I.FTZ.U32.TRUNC.NTZ R17, R16 ;  /* 0x0000001000117305 */ /* 0x0004e2000021f000 */
[----:B------:R-:W-:Y:S01]  /*02b0*/  IMAD R23, R23, R12, RZ ;  /* 0x0000000c17177224 */ /* 0x000fe200078e02ff */
[----:B0-----:R-:W-:-:S06]  /*02c0*/  IADD3 R10, PT, PT, RZ, -R11, RZ ;  /* 0x8000000bff0a7210 */ /* 0x001fcc0007ffe0ff */
[----:B------:R0:W4:Y:S01]  /*02d0*/  F2I.FTZ.U32.TRUNC.NTZ R7, R6 ;  /* 0x0000000600077305 */ /* 0x000122000021f000 */
[----:B------:R-:W-:Y:S01]  /*02e0*/  IMAD.HI.U32 R8, R19, R23, R18 ;  /* 0x0000001713087227 */ /* 0x000fe200078e0012 */
[----:B--2---:R-:W-:-:S03]  /*02f0*/  MOV R16, RZ ;  /* 0x000000ff00107202 */ /* 0x004fc60000000f00 */
[----:B------:R-:W-:Y:S02]  /*0300*/  IMAD R19, R10, R15, RZ ;  /* 0x0000000f0a137224 */ /* 0x000fe400078e02ff */
[----:B------:R-:W-:Y:S02]  /*0310*/  HFMA2 R10, -RZ, RZ, 0, 0 ;  /* 0x00000000ff0a7431 */ /* 0x000fe400000001ff */
[----:B---3--:R-:W-:Y:S01]  /*0320*/  IMAD.MOV R5, RZ, RZ, -R17 ;  /* 0x000000ffff057224 */ /* 0x008fe200078e0a11 */
[----:B0-----:R-:W-:-:S03]  /*0330*/  MOV R6, RZ ;  /* 0x000000ff00067202 */ /* 0x001fc60000000f00 */
[----:B------:R-:W-:Y:S02]  /*0340*/  IMAD R5, R5, R4, RZ ;  /* 0x0000000405057224 */ /* 0x000fe400078e02ff */
[----:B----4-:R-:W-:Y:S02]  /*0350*/  IMAD.MOV R2, RZ, RZ, -R7 ;  /* 0x000000ffff027224 */ /* 0x010fe400078e0a07 */
[----:B------:R-:W-:Y:S01]  /*0360*/  IMAD.HI.U32 R18, R17, R5, R16 ;  /* 0x0000000511127227 */ /* 0x000fe200078e0010 */
[----:B------:R-:W-:Y:S01]  /*0370*/  IABS R16, R14 ;  /* 0x0000000e00107213 */ /* 0x000fe20000000000 */
[----:B------:R-:W0:Y:S02]  /*0380*/  I2F.U32.RP R5, R21 ;  /* 0x0000001500057306 */ /* 0x000e240000209000 */
[----:B------:R-:W-:Y:S01]  /*0390*/  IMAD.HI.U32 R19, R11, R19, R10 ;  /* 0x000000130b137227 */ /* 0x000fe200078e000a */
[----:B------:R-:W-:-:S03]  /*03a0*/  IABS R11, R0 ;  /* 0x00000000000b7213 */ /* 0x000fc60000000000 */
[----:B------:R-:W-:Y:S01]  /*03b0*/  IMAD R17, R2, R13, RZ ;  /* 0x0000000d02117224 */ /* 0x000fe200078e02ff */
[----:B------:R-:W-:Y:S01]  /*03c0*/  IABS R2, R9 ;  /* 0x0000000900027213 */ /* 0x000fe20000000000 */
[----:B------:R-:W-:Y:S02]  /*03d0*/  VIADD R10, R0, 0xffffffff ;  /* 0xffffffff000a7836 */ /* 0x000fe40000000000 */
[----:B------:R-:W-:-:S03]  /*03e0*/  IMAD.HI.U32 R6, R7, R17, R6 ;  /* 0x0000001107067227 */ /* 0x000fc600078e0006 */
[----:B------:R-:W-:Y:S01]  /*03f0*/  IABS R17, R10 ;  /* 0x0000000a00117213 */ /* 0x000fe20000000000 */
[C---:B------:R-:W-:Y:S01]  /*0400*/  IMAD.HI.U32 R22, R18.reuse, R11, RZ ;  /* 0x0000000b12167227 */ /* 0x040fe200078e00ff */
[----:B0-----:R-:W0:Y:S03]  /*0410*/  MUFU.RCP R5, R5 ;  /* 0x0000000500057308 */ /* 0x001e260000001000 */
[----:B------:R-:W-:-:S04]  /*0420*/  IMAD.HI.U32 R18, R18, R17, RZ ;  /* 0x0000001112127227 */ /* 0x000fc800078e00ff */
[----:B------:R-:W-:Y:S01]  /*0430*/  IMAD.MOV R22, RZ, RZ, -R22 ;  /* 0x000000ffff167224 */ /* 0x000fe200078e0a16 */
[----:B------:R-:W-:Y:S01]  /*0440*/  IADD3 R18, PT, PT, -R18, RZ, RZ ;  /* 0x000000ff12127210 */ /* 0x000fe20007ffe1ff */
[----:B------:R-:W-:-:S04]  /*0450*/  IMAD.HI.U32 R7, R19, R2, RZ ;  /* 0x0000000213077227 */ /* 0x000fc800078e00ff */
[----:B------:R-:W-:Y:S01]  /*0460*/  IMAD.HI.U32 R19, R19, R16, RZ ;  /* 0x0000001013137227 */ /* 0x000fe200078e00ff */
[----:B------:R-:W-:-:S03]  /*0470*/  IADD3 R7, PT, PT, -R7, RZ, RZ ;  /* 0x000000ff07077210 */ /* 0x000fc60007ffe1ff */
[C---:B------:R-:W-:Y:S02]  /*0480*/  IMAD R11, R4.reuse, R22, R11 ;  /* 0x00000016040b7224 */ /* 0x040fe400078e020b */
[----:B------:R-:W-:Y:S02]  /*0490*/  IMAD.MOV R19, RZ, RZ, -R19 ;  /* 0x000000ffff137224 */ /* 0x000fe400078e0a13 */
[C---:B------:R-:W-:Y:S01]  /*04a0*/  IMAD R17, R4.reuse, R18, R17 ;  /* 0x0000001204117224 */ /* 0x040fe200078e0211 */
[C---:B------:R-:W-:Y:S01]  /*04b0*/  ISETP.GT.U32.AND P3, PT, R4.reuse, R11, PT ;  /* 0x0000000b0400720c */ /* 0x040fe20003f64070 */
[----:B------:R-:W-:Y:S01]  /*04c0*/  IMAD R16, R15, R19, R16 ;  /* 0x000000130f107224 */ /* 0x000fe200078e0210 */
[----:B------:R-:W-:Y:S01]  /*04d0*/  IADD3 R19, PT, PT, R3, -0x1, RZ ;  /* 0xffffffff03137810 */ /* 0x000fe20007ffe0ff */
[----:B------:R-:W-:Y:S01]  /*04e0*/  IMAD R2, R15, R7, R2 ;  /* 0x000000070f027224 */ /* 0x000fe200078e0202 */
[----:B------:R-:W-:Y:S01]  /*04f0*/  ISETP.GT.U32.AND P4, PT, R4, R17, PT ;  /* 0x000000110400720c */ /* 0x000fe20003f84070 */
[----:B------:R-:W-:Y:S01]  /*0500*/  IMAD.HI.U32 R18, R8, R9, RZ ;  /* 0x0000000908127227 */ /* 0x000fe200078e00ff */
[----:B------:R-:W-:-:S02]  /*0510*/  IADD3 R7, PT, PT, R9, 0x1, RZ ;  /* 0x0000000109077810 */ /* 0x000fc40007ffe0ff */
[----:B------:R-:W-:Y:S01]  /*0520*/  IABS R23, R19 ;  /* 0x0000001300177213 */ /* 0x000fe20000000000 */
[----:B0-----:R-:W-:Y:S01]  /*0530*/  VIADD R5, R5, 0xffffffe ;  /* 0x0ffffffe05057836 */ /* 0x001fe20000000000 */
[----:B------:R-:W-:Y:S01]  /*0540*/  IADD3 R22, PT, PT, -R18, RZ, RZ ;  /* 0x000000ff12167210 */ /* 0x000fe20007ffe1ff */
[----:B------:R-:W-:Y:S01]  /*0550*/  IMAD.HI.U32 R8, R8, R7, RZ ;  /* 0x0000000708087227 */ /* 0x000fe200078e00ff */
[----:B------:R-:W-:Y:S02]  /*0560*/  MOV R18, R23 ;  /* 0x0000001700127202 */ /* 0x000fe40000000f00 */
[----:B------:R-:W-:Y:S01]  /*0570*/  ISETP.GT.U32.AND P2, PT, R15, R16, PT ;  /* 0x000000100f00720c */ /* 0x000fe20003f44070 */
[----:B------:R-:W-:Y:S01]  /*0580*/  @!P3 IMAD.IADD R11, R11, 0x1, -R4 ;  /* 0x000000010b0bb824 */ /* 0x000fe200078e0a04 */
[----:B------:R-:W0:Y:S01]  /*0590*/  F2I.FTZ.U32.TRUNC.NTZ R5, R5 ;  /* 0x0000000500057305 */ /* 0x000e22000021f000 */
[----:B------:R-:W-:Y:S01]  /*05a0*/  IMAD R9, R12, R22, R9 ;  /* 0x000000160c097224 */ /* 0x000fe200078e0209 */
[----:B------:R-:W-:Y:S01]  /*05b0*/  IADD3 R22, PT, PT, -R8, RZ, RZ ;  /* 0x000000ff08167210 */ /* 0x000fe20007ffe1ff */
[----:B------:R-:W-:Y:S01]  /*05c0*/  IMAD.HI.U32 R8, R6, R18, RZ ;  /* 0x0000001206087227 */ /* 0x000fe200078e00ff */
[----:B------:R-:W-:-:S02]  /*05d0*/  @!P4 IADD3 R17, PT, PT, R17, -R4, RZ ;  /* 0x800000041111c210 */ /* 0x000fc40007ffe0ff */
[----:B------:R-:W-:Y:S01]  /*05e0*/  ISETP.GT.U32.AND P3, PT, R4, R11, PT ;  /* 0x0000000b0400720c */ /* 0x000fe20003f64070 */
[----:B------:R-:W-:Y:S01]  /*05f0*/  IMAD R7, R12, R22, R7 ;  /* 0x000000160c077224 */ /* 0x000fe200078e0207 */
[----:B------:R-:W-:Y:S02]  /*0600*/  ISETP.GT.U32.AND P5, PT, R4, R17, PT ;  /* 0x000000110400720c */ /* 0x000fe40003fa4070 */
[----:B------:R-:W-:Y:S02]  /*0610*/  IADD3 R8, PT, PT, -R8, RZ, RZ ;  /* 0x000000ff08087210 */ /* 0x000fe40007ffe1ff */
[----:B------:R-:W-:Y:S02]  /*0620*/  ISETP.GT.U32.AND P1, PT, R15, R2, PT ;  /* 0x000000020f00720c */ /* 0x000fe40003f24070 */
[----:B------:R-:W-:Y:S01]  /*0630*/  @!P2 IADD3 R16, PT, PT, R16, -R15, RZ ;  /* 0x8000000f1010a210 */ /* 0x000fe20007ffe0ff */
[----:B------:R-:W-:Y:S01]  /*0640*/  IMAD R8, R13, R8, R18 ;  /* 0x000000080d087224 */ /* 0x000fe200078e0212 */
[-C--:B------:R-:W-:Y:S01]  /*0650*/  ISETP.GE.U32.AND P2, PT, R9, R12.reuse, PT ;  /* 0x0000000c0900720c */ /* 0x080fe20003f46070 */
[----:B0-----:R-:W-:Y:S01]  /*0660*/  IMAD.MOV R22, RZ, RZ, -R5 ;  /* 0x000000ffff167224 */ /* 0x001fe200078e0a05 */
[----:B------:R-:W-:-:S02]  /*0670*/  ISETP.GE.U32.AND P6, PT, R7, R12, PT ;  /* 0x0000000c0700720c */ /* 0x000fc40003fc6070 */
[----:B------:R-:W-:Y:S01]  /*0680*/  @!P3 IADD3 R11, PT, PT, R11, -R4, RZ ;  /* 0x800000040b0bb210 */ /* 0x000fe20007ffe0ff */
[----:B------:R-:W-:Y:S01]  /*0690*/  @!P5 IMAD.IADD R17, R17, 0x1, -R4 ;  /* 0x000000011111d824 */ /* 0x000fe200078e0a04 */
[----:B------:R-:W-:Y:S01]  /*06a0*/  ISETP.GT.U32.AND P3, PT, R13, R8, PT ;  /* 0x000000080d00720c */ /* 0x000fe20003f64070 */
[----:B------:R-:W-:Y:S01]  /*06b0*/  HFMA2 R4, -RZ, RZ, 0, 0 ;  /* 0x00000000ff047431 */ /* 0x000fe200000001ff */
[----:B------:R-:W-:Y:S01]  /*06c0*/  ISETP.GE.AND P5, PT, R10, RZ, PT ;  /* 0x000000ff0a00720c */ /* 0x000fe20003fa6270 */
[----:B------:R-:W-:Y:S01]  /*06d0*/  @!P1 IMAD.IADD R2, R2, 0x1, -R15 ;  /* 0x0000000102029824 */ /* 0x000fe200078e0a0f */
[----:B------:R-:W-:Y:S02]  /*06e0*/  MOV R18, R22 ;  /* 0x0000001600127202 */ /* 0x000fe40000000f00 */
[----:B------:R-:W-:Y:S01]  /*06f0*/  ISETP.GT.U32.AND P4, PT, R15, R16, PT ;  /* 0x000000100f00720c */ /* 0x000fe20003f84070 */
[----:B------:R-:W-:Y:S01]  /*0700*/  @P2 IMAD.IADD R9, R9, 0x1, -R12 ;  /* 0x0000000109092824 */ /* 0x000fe200078e0a0c */
[----:B------:R-:W-:Y:S01]  /*0710*/  ISETP.GT.U32.AND P1, PT, R15, R2, PT ;  /* 0x000000020f00720c */ /* 0x000fe20003f24070 */
[----:B------:R-:W-:Y:S01]  /*0720*/  IMAD R23, R18, R21, RZ ;  /* 0x0000001512177224 */ /* 0x000fe200078e02ff */
[----:B------:R-:W-:-:S02]  /*0730*/  @P6 IADD3 R7, PT, PT, R7, -R12, RZ ;  /* 0x8000000c07076210 */ /* 0x000fc40007ffe0ff */
[-C--:B------:R-:W-:Y:S01]  /*0740*/  ISETP.GE.U32.AND P2, PT, R9, R12.reuse, PT ;  /* 0x0000000c0900720c */ /* 0x080fe20003f46070 */
[----:B------:R-:W-:Y:S01]  /*0750*/  @!P3 IMAD.IADD R8, R8, 0x1, -R13 ;  /* 0x000000010808b824 */ /* 0x000fe200078e0a0d */
[----:B------:R-:W-:Y:S01]  /*0760*/  ISETP.GE.U32.AND P3, PT, R7, R12, PT ;  /* 0x0000000c0700720c */ /* 0x000fe20003f66070 */
[----:B------:R-:W-:Y:S01]  /*0770*/  IMAD.HI.U32 R5, R5, R23, R4 ;  /* 0x0000001705057227 */ /* 0x000fe200078e0004 */
[----:B------:R-:W-:Y:S02]  /*0780*/  @!P5 IADD3 R17, PT, PT, -R17, RZ, RZ ;  /* 0x000000ff1111d210 */ /* 0x000fe40007ffe1ff */
[----:B------:R-:W-:Y:S02]  /*0790*/  ISETP.GT.U32.AND P5, PT, R13, R8, PT ;  /* 0x000000080d00720c */ /* 0x000fe40003fa4070 */
[-C--:B------:R-:W-:Y:S01]  /*07a0*/  @!P4 IADD3 R16, PT, PT, R16, -R15.reuse, RZ ;  /* 0x8000000f1010c210 */ /* 0x080fe20007ffe0ff */
[----:B------:R-:W-:Y:S01]  /*07b0*/  IMAD.HI.U32 R4, R5, R0, RZ ;  /* 0x0000000005047227 */ /* 0x000fe200078e00ff */
[----:B------:R-:W-:-:S02]  /*07c0*/  @!P1 IADD3 R2, PT, PT, R2, -R15, RZ ;  /* 0x8000000f02029210 */ /* 0x000fc40007ffe0ff */
[----:B------:R-:W-:Y:S01]  /*07d0*/  ISETP.GE.AND P1, PT, R14, RZ, PT ;  /* 0x000000ff0e00720c */ /* 0x000fe20003f26270 */
[----:B------:R-:W-:Y:S01]  /*07e0*/  IMAD.MOV R4, RZ, RZ, -R4 ;  /* 0x000000ffff047224 */ /* 0x000fe200078e0a04 */
[----:B------:R-:W-:Y:S02]  /*07f0*/  ISETP.GE.AND P4, PT, R19, RZ, PT ;  /* 0x000000ff1300720c */ /* 0x000fe40003f86270 */
[----:B------:R-:W0:Y:S01]  /*0800*/  LDC.64 R18, c[0x0][0x380] ;  /* 0x0000e000ff127b82 */ /* 0x000e220000000a00 */
[C---:B------:R-:W-:Y:S01]  /*0810*/  ISETP.GE.AND P6, PT, R0.reuse, RZ, PT ;  /* 0x000000ff0000720c */ /* 0x040fe20003fc6270 */
[----:B------:R-:W-:Y:S01]  /*0820*/  IMAD R28, R21, R4, R0 ;  /* 0x00000004151c7224 */ /* 0x000fe200078e0200 */
[----:B------:R-:W-:Y:S01]  /*0830*/  IADD3 R0, PT, PT, R0, 0x1, RZ ;  /* 0x0000000100007810 */ /* 0x000fe20007ffe0ff */
[----:B------:R-:W-:Y:S01]  /*0840*/  @!P5 IMAD.IADD R8, R8, 0x1, -R13 ;  /* 0x000000010808d824 */ /* 0x000fe200078e0a0d */
[-C--:B------:R-:W-:Y:S02]  /*0850*/  @P2 IADD3 R9, PT, PT, R9, -R12.reuse, RZ ;  /* 0x8000000c09092210 */ /* 0x080fe40007ffe0ff */
[----:B------:R-:W-:Y:S01]  /*0860*/  @P3 IADD3 R7, PT, PT, R7, -R12, RZ ;  /* 0x8000000c07073210 */ /* 0x000fe20007ffe0ff */
[----:B------:R-:W-:Y:S01]  /*0870*/  IMAD.MOV.U32 R15, RZ, RZ, R8 ;  /* 0x000000ffff0f7224 */ /* 0x000fe200078e0008 */
[----:B------:R-:W-:Y:S01]  /*0880*/  @!P1 IADD3 R16, PT, PT, -R16, RZ, RZ ;  /* 0x000000ff10109210 */ /* 0x000fe20007ffe1ff */
[----:B------:R-:W-:Y:S01]  /*0890*/  IMAD.HI.U32 R5, R5, R0, RZ ;  /* 0x0000000005057227 */ /* 0x000fe200078e00ff */
[----:B------:R-:W-:-:S02]  /*08a0*/  ISETP.NE.AND P2, PT, R12, RZ, PT ;  /* 0x000000ff0c00720c */ /* 0x000fc40003f45270 */
[----:B------:R-:W-:Y:S02]  /*08b0*/  ISETP.NE.U32.AND P3, PT, R12, RZ, PT ;  /* 0x000000ff0c00720c */ /* 0x000fe40003f65070 */
[----:B------:R-:W-:Y:S02]  /*08c0*/  IABS R10, R3 ;  /* 0x00000003000a7213 */ /* 0x000fe40000000000 */
[----:B------:R-:W-:Y:S02]  /*08d0*/  ISETP.NE.AND P1, PT, R21, RZ, PT ;  /* 0x000000ff1500720c */ /* 0x000fe40003f25270 */
[----:B------:R-:W-:Y:S02]  /*08e0*/  LOP3.LUT R12, RZ, R12, RZ, 0x33, !PT ;  /* 0x0000000cff0c7212 */ /* 0x000fe400078e33ff */
[----:B------:R-:W-:Y:S02]  /*08f0*/  LOP3.LUT R4, RZ, R21, RZ, 0x33, !PT ;  /* 0x00000015ff047212 */ /* 0x000fe400078e33ff */
[----:B------:R-:W-:-:S02]  /*0900*/  IABS R8, R27 ;  /* 0x0000001b00087213 */ /* 0x000fc40000000000 */
[----:B------:R-:W-:Y:S01]  /*0910*/  ISETP.GE.AND P5, PT, R3, RZ, PT ;  /* 0x000000ff0300720c */ /* 0x000fe20003fa6270 */
[----:B------:R-:W-:Y:S01]  /*0920*/  IMAD.HI.U32 R3, R6, R10, RZ ;  /* 0x0000000a06037227 */ /* 0x000fe200078e00ff */
[----:B------:R-:W-:Y:S02]  /*0930*/  @!P4 IADD3 R15, PT, PT, -R15, RZ, RZ ;  /* 0x000000ff0f0fc210 */ /* 0x000fe40007ffe1ff */
[----:B------:R-:W-:Y:S01]  /*0940*/  ISETP.NE.AND P4, PT, R20, RZ, PT ;  /* 0x000000ff1400720c */ /* 0x000fe20003f85270 */
[----:B------:R-:W-:Y:S01]  /*0950*/  IMAD.HI.U32 R6, R6, R8, RZ ;  /* 0x0000000806067227 */ /* 0x000fe200078e00ff */
[----:B------:R-:W-:Y:S02]  /*0960*/  LOP3.LUT R14, RZ, R20, RZ, 0x33, !PT ;  /* 0x00000014ff0e7212 */ /* 0x000fe400078e33ff */
[----:B------:R-:W-:Y:S01]  /*0970*/  SEL R17, R4, R17, !P1 ;  /* 0x0000001104117207 */ /* 0x000fe20004800000 */
[----:B------:R-:W-:Y:S01]  /*0980*/  IMAD.MOV R22, RZ, RZ, -R3 ;  /* 0x000000ffff167224 */ /* 0x000fe200078e0a03 */
[----:B------:R-:W-:-:S02]  /*0990*/  SEL R16, R12, R16, !P2 ;  /* 0x000000100c107207 */ /* 0x000fc40005000000 */
[----:B------:R-:W-:Y:S01]  /*09a0*/  IADD3 R25, PT, PT, -R5, RZ, RZ ;  /* 0x000000ff05197210 */ /* 0x000fe20007ffe1ff */
[----:B------:R-:W-:Y:S01]  /*09b0*/  IMAD R10, R13, R22, R10 ;  /* 0x000000160d0a7224 */ /* 0x000fe200078e020a */
[----:B------:R-:W-:Y:S01]  /*09c0*/  SEL R5, R14, R15, !P4 ;  /* 0x0000000f0e057207 */ /* 0x000fe20006000000 */
[----:B------:R-:W-:Y:S01]  /*09d0*/  IMAD R3, R16, R21, R17 ;  /* 0x0000001510037224 */ /* 0x000fe200078e0211 */
[C---:B------:R-:W-:Y:S01]  /*09e0*/  SEL R26, R12.reuse, R9, !P3 ;  /* 0x000000090c1a7207 */ /* 0x040fe20005800000 */
[----:B------:R-:W-:Y:S01]  /*09f0*/  IMAD R25, R21, R25, R0 ;  /* 0x0000001915197224 */ /* 0x000fe200078e0200 */
[----:B------:R-:W-:Y:S01]  /*0a00*/  SEL R24, R12, R7, !P3 ;  /* 0x000000070c187207 */ /* 0x000fe20005800000 */
[----:B------:R-:W-:Y:S01]  /*0a10*/  IMAD R9, R3, R20, R5 ;  /* 0x0000001403097224 */ /* 0x000fe200078e0205 */
[----:B------:R-:W-:Y:S01]  /*0a20*/  IADD3 R6, PT, PT, -R6, RZ, RZ ;  /* 0x000000ff06067210 */ /* 0x000fe20007ffe1ff */
[-CC-:B------:R-:W-:Y:S02]  /*0a30*/  IMAD R15, R26, R21.reuse, R17.reuse ;  /* 0x000000151a0f7224 */ /* 0x180fe400078e0211 */
[----:B------:R-:W-:-:S02]  /*0a40*/  IMAD R17, R24, R21, R17 ;  /* 0x0000001518117224 */ /* 0x000fc400078e0211 */
[----:B------:R-:W-:Y:S02]  /*0a50*/  IMAD R0, R13, R6, R8 ;  /* 0x000000060d007224 */ /* 0x000fe400078e0208 */
[----:B0-----:R-:W-:-:S04]  /*0a60*/  IMAD.WIDE R6, R9, 0x4, R18 ;  /* 0x0000000409067825 */ /* 0x001fc800078e0212 */
[-CC-:B------:R-:W-:Y:S02]  /*0a70*/  IMAD R9, R15, R20.reuse, R5.reuse ;  /* 0x000000140f097224 */ /* 0x180fe400078e0205 */
[----:B------:R-:W-:Y:S01]  /*0a80*/  IMAD R23, R17, R20, R5 ;  /* 0x0000001411177224 */ /* 0x000fe200078e0205 */
[----:B-1----:R-:W2:Y:S01]  /*0a90*/  LDG.E R6, desc[UR4][R6.64] ;  /* 0x0000000406067981 */ /* 0x002ea2000c1e1900 */
[----:B------:R-:W-:-:S04]  /*0aa0*/  IMAD.WIDE R8, R9, 0x4, R18 ;  /* 0x0000000409087825 */ /* 0x000fc800078e0212 */
[----:B------:R-:W-:Y:S02]  /*0ab0*/  IMAD.WIDE R22, R23, 0x4, R18 ;  /* 0x0000000417167825 */ /* 0x000fe400078e0212 */
[----:B------:R-:W2:Y:S04]  /*0ac0*/  LDG.E R9, desc[UR4][R8.64] ;  /* 0x0000000408097981 */ /* 0x000ea8000c1e1900 */
[----:B------:R0:W2:Y:S01]  /*0ad0*/  LDG.E R22, desc[UR4][R22.64] ;  /* 0x0000000416167981 */ /* 0x0000a2000c1e1900 */
[----:B------:R-:W-:Y:S02]  /*0ae0*/  ISETP.GE.U32.AND P3, PT, R28, R21, PT ;  /* 0x000000151c00720c */ /* 0x000fe40003f66070 */
[----:B0-----:R-:W-:-:S11]  /*0af0*/  MOV R23, R11 ;  /* 0x0000000b00177202 */ /* 0x001fd60000000f00 */
[----:B------:R-:W-:Y:S01]  /*0b00*/  @P3 IADD3 R28, PT, PT, R28, -R21, RZ ;  /* 0x800000151c1c3210 */ /* 0x000fe20007ffe0ff */
[----:B------:R-:W-:-:S03]  /*0b10*/  @!P6 IMAD.MOV R23, RZ, RZ, -R23 ;  /* 0x000000ffff17e224 */ /* 0x000fc600078e0a17 */
[----:B------:R-:W-:-:S13]  /*0b20*/  ISETP.GE.U32.AND P3, PT, R28, R21, PT ;  /* 0x000000151c00720c */ /* 0x000fda0003f66070 */
[----:B------:R-:W-:Y:S01]  /*0b30*/  @P3 IMAD.IADD R28, R28, 0x1, -R21 ;  /* 0x000000011c1c3824 */ /* 0x000fe200078e0a15 */
[----:B------:R-:W-:-:S13]  /*0b40*/  ISETP.GE.U32.AND P3, PT, R25, R21, PT ;  /* 0x000000151900720c */ /* 0x000fda0003f66070 */
[----:B------:R-:W-:-:S04]  /*0b50*/  @P3 IADD3 R25, PT, PT, R25, -R21, RZ ;  /* 0x8000001519193210 */ /* 0x000fc80007ffe0ff */
[----:B------:R-:W-:-:S13]  /*0b60*/  ISETP.GE.U32.AND P3, PT, R25, R21, PT ;  /* 0x000000151900720c */ /* 0x000fda0003f66070 */
[----:B------:R-:W-:Y:S02]  /*0b70*/  @P3 IADD3 R25, PT, PT, R25, -R21, RZ ;  /* 0x8000001519193210 */ /* 0x000fe40007ffe0ff */
[----:B------:R-:W-:-:S04]  /*0b80*/  ISETP.NE.U32.AND P3, PT, R21, RZ, PT ;  /* 0x000000ff1500720c */ /* 0x000fc80003f65070 */
[C---:B------:R-:W-:Y:S02]  /*0b90*/  SEL R28, R4.reuse, R28, !P3 ;  /* 0x0000001c041c7207 */ /* 0x040fe40005800000 */
[----:B------:R-:W-:Y:S02]  /*0ba0*/  SEL R25, R4, R25, !P3 ;  /* 0x0000001904197207 */ /* 0x000fe40005800000 */
[----:B------:R-:W-:Y:S01]  /*0bb0*/  ISETP.GT.U32.AND P3, PT, R13, R10, PT ;  /* 0x0000000a0d00720c */ /* 0x000fe20003f64070 */
[--C-:B------:R-:W-:Y:S01]  /*0bc0*/  IMAD R7, R26, R21, R28.reuse ;  /* 0x000000151a077224 */ /* 0x100fe200078e021c */
[----:B------:R-:W-:Y:S01]  /*0bd0*/  SEL R4, R4, R23, !P1 ;  /* 0x0000001704047207 */ /* 0x000fe20004800000 */
[CC--:B------:R-:W-:Y:S02]  /*0be0*/  IMAD R11, R16.reuse, R21.reuse, R28 ;  /* 0x00000015100b7224 */ /* 0x0c0fe400078e021c */
[----:B------:R-:W-:Y:S02]  /*0bf0*/  @!P0 IMAD.MOV R2, RZ, RZ, -R2 ;  /* 0x000000ffff028224 */ /* 0x000fe400078e0a02 */
[----:B------:R-:W-:-:S06]  /*0c00*/  IMAD R16, R16, R21, R25 ;  /* 0x0000001510107224 */ /* 0x000fcc00078e0219 */
[----:B------:R-:W-:Y:S01]  /*0c10*/  @!P3 IMAD.IADD R10, R10, 0x1, -R13 ;  /* 0x000000010a0ab824 */ /* 0x000fe200078e0a0d */
[----:B------:R-:W-:-:S04]  /*0c20*/  ISETP.GT.U32.AND P3, PT, R13, R0, PT ;  /* 0x000000000d00720c */ /* 0x000fc80003f64070 */
[----:B------:R-:W-:-:S09]  /*0c30*/  ISETP.GT.U32.AND P6, PT, R13, R10, PT ;  /* 0x0000000a0d00720c */ /* 0x000fd20003fc4070 */
[----:B------:R-:W-:-:S04]  /*0c40*/  @!P3 IADD3 R0, PT, PT, R0, -R13, RZ ;  /* 0x8000000d0000b210 */ /* 0x000fc80007ffe0ff */
[----:B------:R-:W-:Y:S02]  /*0c50*/  ISETP.GT.U32.AND P3, PT, R13, R0, PT ;  /* 0x000000000d00720c */ /* 0x000fe40003f64070 */
[----:B------:R-:W-:Y:S02]  /*0c60*/  @!P6 IADD3 R10, PT, PT, R10, -R13, RZ ;  /* 0x8000000d0a0ae210 */ /* 0x000fe40007ffe0ff */
[----:B------:R-:W-:Y:S01]  /*0c70*/  ISETP.GE.AND P6, PT, R27, RZ, PT ;  /* 0x000000ff1b00720c */ /* 0x000fe20003fc6270 */
[----:B------:R-:W-:Y:S01]  /*0c80*/  IMAD R27, R11, R20, R5 ;  /* 0x000000140b1b7224 */ /* 0x000fe200078e0205 */
[----:B------:R-:W-:-:S07]  /*0c90*/  SEL R12, R12, R2, !P2 ;  /* 0x000000020c0c7207 */ /* 0x000fce0005000000 */
[----:B------:R-:W-:Y:S01]  /*0ca0*/  @!P3 IADD3 R0, PT, PT, R0, -R13, RZ ;  /* 0x8000000d0000b210 */ /* 0x000fe20007ffe0ff */
[----:B------:R-:W-:Y:S02]  /*0cb0*/  IMAD R13, R26, R21, R25 ;  /* 0x000000151a0d7224 */ /* 0x000fe400078e0219 */
[-CC-:B------:R-:W-:Y:S02]  /*0cc0*/  IMAD R29, R16, R20.reuse, R5.reuse ;  /* 0x00000014101d7224 */ /* 0x180fe400078e0205 */
[-CC-:B------:R-:W-:Y:S01]  /*0cd0*/  IMAD R2, R13, R20.reuse, R5.reuse ;  /* 0x000000140d027224 */ /* 0x180fe200078e0205 */
[----:B--2---:R-:W-:Y:S01]  /*0ce0*/  IADD3 R8, PT, PT, R22, R9, R6 ;  /* 0x0000000916087210 */ /* 0x004fe20007ffe006 */
[----:B------:R-:W-:Y:S02]  /*0cf0*/  IMAD R9, R7, R20, R5 ;  /* 0x0000001407097224 */ /* 0x000fe400078e0205 */
[----:B------:R-:W-:Y:S02]  /*0d00*/  IMAD R6, R24, R21, R28 ;  /* 0x0000001518067224 */ /* 0x000fe400078e021c */
[----:B------:R-:W-:-:S04]  /*0d10*/  IMAD.WIDE R22, R9, 0x4, R18 ;  /* 0x0000000409167825 */ /* 0x000fc800078e0212 */
[----:B------:R-:W-:Y:S02]  /*0d20*/  IMAD R9, R24, R21, R25 ;  /* 0x0000001518097224 */ /* 0x000fe400078e0219 */
[----:B------:R-:W-:Y:S01]  /*0d30*/  IMAD.WIDE R24, R27, 0x4, R18 ;  /* 0x000000041b187825 */ /* 0x000fe200078e0212 */
[----:B------:R-:W2:Y:S03]  /*0d40*/  LDG.E R23, desc[UR4][R22.64] ;  /* 0x0000000416177981 */ /* 0x000ea6000c1e1900 */
[----:B------:R-:W-:Y:S02]  /*0d50*/  IMAD R27, R6, R20, R5 ;  /* 0x00000014061b7224 */ /* 0x000fe400078e0205 */
[--C-:B------:R-:W-:Y:S01]  /*0d60*/  IMAD.WIDE R28, R29, 0x4, R18.reuse ;  /* 0x000000041d1c7825 */ /* 0x100fe200078e0212 */
[----:B------:R0:W2:Y:S03]  /*0d70*/  LDG.E R22, desc[UR4][R24.64] ;  /* 0x0000000418167981 */ /* 0x0000a6000c1e1900 */
[----:B------:R-:W-:-:S02]  /*0d80*/  IMAD.WIDE R26, R27, 0x4, R18 ;  /* 0x000000041b1a7825 */ /* 0x000fc400078e0212 */
[----:B------:R-:W3:Y:S02]  /*0d90*/  LDG.E R29, desc[UR4][R28.64] ;  /* 0x000000041c1d7981 */ /* 0x000ee4000c1e1900 */
[----:B------:R-:W-:Y:S02]  /*0da0*/  IMAD R5, R9, R20, R5 ;  /* 0x0000001409057224 */ /* 0x000fe400078e0205 */
[----:B------:R-:W3:Y:S01]  /*0db0*/  LDG.E R26, desc[UR4][R26.64] ;  /* 0x000000041a1a7981 */ /* 0x000ee2000c1e1900 */
[----:B0-----:R-:W-:-:S05]  /*0dc0*/  IMAD.WIDE R24, R2, 0x4, R18 ;  /* 0x0000000402187825 */ /* 0x001fca00078e0212 */
[----:B------:R0:W4:Y:S02]  /*0dd0*/  LDG.E R2, desc[UR4][R24.64] ;  /* 0x0000000418027981 */ /* 0x000124000c1e1900 */
[----:B0-----:R-:W-:-:S05]  /*0de0*/  IMAD.WIDE R24, R5, 0x4, R18 ;  /* 0x0000000405187825 */ /* 0x001fca00078e0212 */
[----:B------:R0:W4:Y:S01]  /*0df0*/  LDG.E R27, desc[UR4][R24.64] ;  /* 0x00000004181b7981 */ /* 0x000122000c1e1900 */
[----:B------:R-:W-:-:S04]  /*0e00*/  @!P5 IADD3 R10, PT, PT, -R10, RZ, RZ ;  /* 0x000000ff0a0ad210 */ /* 0x000fc80007ffe1ff */
[----:B------:R-:W-:Y:S01]  /*0e10*/  SEL R10, R14, R10, !P4 ;  /* 0x0000000a0e0a7207 */ /* 0x000fe20006000000 */
[----:B------:R-:W-:-:S04]  /*0e20*/  IMAD R21, R12, R21, R4 ;  /* 0x000000150c157224 */ /* 0x000fc800078e0204 */
[-CC-:B------:R-:W-:Y:S02]  /*0e30*/  IMAD R5, R3, R20.reuse, R10.reuse ;  /* 0x0000001403057224 */ /* 0x180fe400078e020a */
[-CC-:B------:R-:W-:Y:S01]  /*0e40*/  IMAD R4, R15, R20.reuse, R10.reuse ;  /* 0x000000140f047224 */ /* 0x180fe200078e020a */
[----:B------:R-:W-:Y:S01]  /*0e50*/  @!P6 IADD3 R0, PT, PT, -R0, RZ, RZ ;  /* 0x000000ff0000e210 */ /* 0x000fe20007ffe1ff */
[----:B0-----:R-:W-:-:S03]  /*0e60*/  IMAD R25, R17, R20, R10 ;  /* 0x0000001411197224 */ /* 0x001fc600078e020a */
[----:B------:R-:W-:Y:S01]  /*0e70*/  SEL R14, R14, R0, !P4 ;  /* 0x000000000e0e7207 */ /* 0x000fe20006000000 */
[-CC-:B------:R-:W-:Y:S02]  /*0e80*/  IMAD R24, R6, R20.reuse, R10.reuse ;  /* 0x0000001406187224 */ /* 0x180fe400078e020a */
[-C--:B------:R-:W-:Y:S02]  /*0e90*/  IMAD R21, R21, R20.reuse, R10 ;  /* 0x0000001415157224 */ /* 0x080fe400078e020a */
[-CC-:B------:R-:W-:Y:S02]  /*0ea0*/  IMAD R7, R7, R20.reuse, R14.reuse ;  /* 0x0000001407077224 */ /* 0x180fe400078e020e */
[-CC-:B------:R-:W-:Y:S02]  /*0eb0*/  IMAD R15, R15, R20.reuse, R14.reuse ;  /* 0x000000140f0f7224 */ /* 0x180fe400078e020e */
[----:B------:R-:W-:Y:S01]  /*0ec0*/  IMAD R17, R17, R20, R14 ;  /* 0x0000001411117224 */ /* 0x000fe200078e020e */
[----:B--2---:R-:W-:Y:S01]  /*0ed0*/  IADD3 R8, PT, PT, R23, R8, R22 ;  /* 0x0000000817087210 */ /* 0x004fe20007ffe016 */
[----:B------:R-:W-:-:S04]  /*0ee0*/  IMAD.WIDE R22, R5, 0x4, R18 ;  /* 0x0000000405167825 */ /* 0x000fc800078e0212 */
[----:B------:R-:W-:Y:S02]  /*0ef0*/  IMAD.WIDE R4, R4, 0x4, R18 ;  /* 0x0000000404047825 */ /* 0x000fe400078e0212 */
[----:B------:R0:W2:Y:S01]  /*0f00*/  LDG.E R22, desc[UR4][R22.64] ;  /* 0x0000000416167981 */ /* 0x0000a2000c1e1900 */
[----:B---3--:R-:W-:-:S03]  /*0f10*/  IADD3 R26, PT, PT, R29, R8, R26 ;  /* 0x000000081d1a7210 */ /* 0x008fc60007ffe01a */
[----:B------:R1:W2:Y:S01]  /*0f20*/  LDG.E R0, desc[UR4][R4.64] ;  /* 0x0000000404007981 */ /* 0x0002a2000c1e1900 */
[-CC-:B------:R-:W-:Y:S02]  /*0f30*/  IMAD R29, R11, R20.reuse, R10.reuse ;  /* 0x000000140b1d7224 */ /* 0x180fe400078e020a */
[----:B0-----:R-:W-:Y:S02]  /*0f40*/  IMAD R23, R13, R20, R10 ;  /* 0x000000140d177224 */ /* 0x001fe400078e020a */
[----:B-1----:R-:W-:-:S05]  /*0f50*/  IMAD.WIDE R4, R25, 0x4, R18 ;  /* 0x0000000419047825 */ /* 0x002fca00078e0212 */
[----:B------:R0:W3:Y:S01]  /*0f60*/  LDG.E R8, desc[UR4][R4.64] ;  /* 0x0000000404087981 */ /* 0x0000e2000c1e1900 */
[----:B------:R-:W-:Y:S01]  /*0f70*/  IMAD.WIDE R24, R24, 0x4, R18 ;  /* 0x0000000418187825 */ /* 0x000fe200078e0212 */
[----:B----4-:R-:W-:-:S03]  /*0f80*/  IADD3 R27, PT, PT, R27, R26, R2 ;  /* 0x0000001a1b1b7210 */ /* 0x010fc60007ffe002 */
[-CC-:B------:R-:W-:Y:S02]  /*0f90*/  IMAD R2, R9, R20.reuse, R10.reuse ;  /* 0x0000001409027224 */ /* 0x180fe400078e020a */
[----:B------:R-:W-:Y:S01]  /*0fa0*/  IMAD R10, R16, R20, R10 ;  /* 0x00000014100a7224 */ /* 0x000fe200078e020a */
[----:B------:R1:W4:Y:S01]  /*0fb0*/  LDG.E R24, desc[UR4][R24.64] ;  /* 0x0000000418187981 */ /* 0x000322000c1e1900 */
[----:B0-----:R-:W-:-:S04]  /*0fc0*/  IMAD.WIDE R4, R23, 0x4, R18 ;  /* 0x0000000417047825 */ /* 0x001fc800078e0212 */
[----:B------:R-:W-:Y:S01]  /*0fd0*/  IMAD.WIDE R28, R29, 0x4, R18 ;  /* 0x000000041d1c7825 */ /* 0x000fe200078e0212 */
[----:B------:R0:W5:Y:S03]  /*0fe0*/  LDG.E R12, desc[UR4][R4.64] ;  /* 0x00000004040c7981 */ /* 0x000166000c1e1900 */
[-CC-:B------:R-:W-:Y:S02]  /*0ff0*/  IMAD R23, R6, R20.reuse, R14.reuse ;  /* 0x0000001406177224 */ /* 0x180fe400078e020e */
[----:B-1----:R-:W-:Y:S01]  /*1000*/  IMAD R25, R3, R20, R14 ;  /* 0x0000001403197224 */ /* 0x002fe200078e020e */
[----:B------:R-:W3:Y:S01]  /*1010*/  LDG.E R29, desc[UR4][R28.64] ;  /* 0x000000041c1d7981 */ /* 0x000ee2000c1e1900 */
[----:B------:R-:W-:-:S04]  /*1020*/  IMAD.WIDE R6, R7, 0x4, R18 ;  /* 0x0000000407067825 */ /* 0x000fc800078e0212 */
[----:B0-----:R-:W-:-:S04]  /*1030*/  IMAD.WIDE R4, R10, 0x4, R18 ;  /* 0x000000040a047825 */ /* 0x001fc800078e0212 */
[-CC-:B------:R-:W-:Y:S02]  /*1040*/  IMAD R13, R13, R20.reuse, R14.reuse ;  /* 0x000000140d0d7224 */ /* 0x180fe400078e020e */
[----:B------:R-:W-:Y:S02]  /*1050*/  IMAD R9, R9, R20, R14 ;  /* 0x0000001409097224 */ /* 0x000fe400078e020e */
[----:B------:R-:W-:-:S04]  /*1060*/  IMAD.WIDE R2, R2, 0x4, R18 ;  /* 0x0000000402027825 */ /* 0x000fc800078e0212 */
[-CC-:B------:R-:W-:Y:S02]  /*1070*/  IMAD R26, R11, R20.reuse, R14.reuse ;  /* 0x000000140b1a7224 */ /* 0x180fe400078e020e */
[----:B------:R-:W-:Y:S01]  /*1080*/  IMAD R16, R16, R20, R14 ;  /* 0x0000001410107224 */ /* 0x000fe200078e020e */
[----:B------:R-:W5:Y:S01]  /*1090*/  LDG.E R3, desc[UR4][R2.64] ;  /* 0x0000000402037981 */ /* 0x000f62000c1e1900 */
[----:B------:R-:W-:-:S03]  /*10a0*/  IMAD.WIDE R10, R25, 0x4, R18 ;  /* 0x00000004190a7825 */ /* 0x000fc600078e0212 */
[----:B------:R0:W4:Y:S01]  /*10b0*/  LDG.E R20, desc[UR4][R4.64] ;  /* 0x0000000404147981 */ /* 0x000122000c1e1900 */
[----:B------:R-:W-:-:S03]  /*10c0*/  IMAD.WIDE R14, R15, 0x4, R18 ;  /* 0x000000040f0e7825 */ /* 0x000fc600078e0212 */
[----:B------:R1:W5:Y:S04]  /*10d0*/  LDG.E R25, desc[UR4][R6.64] ;  /* 0x0000000406197981 */ /* 0x000368000c1e1900 */
[----:B------:R1:W5:Y:S01]  /*10e0*/  LDG.E R28, desc[UR4][R10.64] ;  /* 0x000000040a1c7981 */ /* 0x000362000c1e1900 */
[----:B0-----:R-:W-:-:S03]  /*10f0*/  IMAD.WIDE R4, R23, 0x4, R18 ;  /* 0x0000000417047825 */ /* 0x001fc600078e0212 */
[----:B------:R-:W5:Y:S01]  /*1100*/  LDG.E R15, desc[UR4][R14.64] ;  /* 0x000000040e0f7981 */ /* 0x000f62000c1e1900 */
[----:B-1----:R-:W-:-:S03]  /*1110*/  IMAD.WIDE R6, R17, 0x4, R18 ;  /* 0x0000000411067825 */ /* 0x002fc600078e0212 */
[----:B------:R0:W5:Y:S01]  /*1120*/  LDG.E R2, desc[UR4][R4.64] ;  /* 0x0000000404027981 */ /* 0x000162000c1e1900 */
[----:B------:R-:W-:-:S03]  /*1130*/  IMAD.WIDE R10, R26, 0x4, R18 ;  /* 0x000000041a0a7825 */ /* 0x000fc600078e0212 */
[----:B------:R1:W5:Y:S01]  /*1140*/  LDG.E R23, desc[UR4][R6.64] ;  /* 0x0000000406177981 */ /* 0x000362000c1e1900 */
[----:B------:R-:W-:-:S03]  /*1150*/  IMAD.WIDE R16, R16, 0x4, R18 ;  /* 0x0000000410107825 */ /* 0x000fc600078e0212 */
[----:B------:R-:W5:Y:S01]  /*1160*/  LDG.E R26, desc[UR4][R10.64] ;  /* 0x000000040a1a7981 */ /* 0x000f62000c1e1900 */
[----:B0-----:R-:W-:-:S03]  /*1170*/  IMAD.WIDE R4, R21, 0x4, R18 ;  /* 0x0000000415047825 */ /* 0x001fc600078e0212 */
[----:B------:R-:W5:Y:S01]  /*1180*/  LDG.E R16, desc[UR4][R16.64] ;  /* 0x0000000410107981 */ /* 0x000f62000c1e1900 */
[----:B-1----:R-:W-:-:S04]  /*1190*/  IMAD.WIDE R6, R13, 0x4, R18 ;  /* 0x000000040d067825 */ /* 0x002fc800078e0212 */
[----:B------:R-:W-:Y:S01]  /*11a0*/  IMAD.WIDE R18, R9, 0x4, R18 ;  /* 0x0000000409127825 */ /* 0x000fe200078e0212 */
[----:B------:R-:W5:Y:S04]  /*11b0*/  LDG.E R13, desc[UR4][R6.64] ;  /* 0x00000004060d7981 */ /* 0x000f68000c1e1900 */
[----:B------:R0:W5:Y:S04]  /*11c0*/  LDG.E R9, desc[UR4][R4.64] ;  /* 0x0000000404097981 */ /* 0x000168000c1e1900 */
[----:B------:R-:W5:Y:S01]  /*11d0*/  LDG.E R18, desc[UR4][R18.64] ;  /* 0x0000000412127981 */ /* 0x000f62000c1e1900 */
[----:B0-----:R-:W0:Y:S02]  /*11e0*/  LDC.64 R4, c[0x0][0x388] ;  /* 0x0000e200ff047b82 */ /* 0x001e240000000a00 */
[----:B0-----:R-:W-:-:S05]  /*11f0*/  IMAD.WIDE R10, R21, 0x4, R4 ;  /* 0x00000004150a7825 */ /* 0x001fca00078e0204 */
[----:B------:R0:W-:Y:S01]  /*1200*/  STG.E desc[UR4][R10.64], RZ ;  /* 0x000000ff0a007986 */ /* 0x0001e2000c101904 */
[----:B--2---:R-:W-:-:S04]  /*1210*/  IADD3 R0, PT, PT, R0, R27, R22 ;  /* 0x0000001b00007210 */ /* 0x004fc80007ffe016 */
[----:B---3--:R-:W-:-:S04]  /*1220*/  IADD3 R29, PT, PT, R29, R0, R8 ;  /* 0x000000001d1d7210 */ /* 0x008fc80007ffe008 */
[----:B----4-:R-:W-:-:S04]  /*1230*/  IADD3 R20, PT, PT, R20, R29, R24 ;  /* 0x0000001d14147210 */ /* 0x010fc80007ffe018 */
[----:B-----5:R-:W-:-:S04]  /*1240*/  IADD3 R3, PT, PT, R3, R20, R12 ;  /* 0x0000001403037210 */ /* 0x020fc80007ffe00c */
[----:B------:R-:W-:-:S04]  /*1250*/  IADD3 R15, PT, PT, R15, R3, R28 ;  /* 0x000000030f0f7210 */ /* 0x000fc80007ffe01c */
[----:B------:R-:W-:-:S04]  /*1260*/  IADD3 R15, PT, PT, R26, R15, R23 ;  /* 0x0000000f1a0f7210 */ /* 0x000fc80007ffe017 */
[----:B------:R-:W-:Y:S02]  /*1270*/  IADD3 R2, PT, PT, R2, R15, R25 ;  /* 0x0000000f02027210 */ /* 0x000fe40007ffe019 */
[----:B------:R-:W-:Y:S02]  /*1280*/  ISETP.NE.AND P0, PT, R9, 0x1, PT ;  /* 0x000000010900780c */ /* 0x000fe40003f05270 */
[----:B------:R-:W-:-:S05]  /*1290*/  IADD3 R13, PT, PT, R13, R2, R16 ;  /* 0x000000020d0d7210 */ /* 0x000fca0007ffe010 */
[----:B------:R-:W-:-:S06]  /*12a0*/  IMAD.IADD R0, R13, 0x1, R18 ;  /* 0x000000010d007824 */ /* 0x000fcc00078e0212 */
[----:B0-----:R-:W-:Y:S05]  /*12b0*/  @!P0 BRA `(.L_x_1) ;  /* 0x0000000000208947 */ /* 0x001fea0003800000 */
[----:B------:R-:W-:-:S13]  /*12c0*/  ISETP.NE.AND P0, PT, R9, RZ, PT ;  /* 0x000000ff0900720c */ /* 0x000fda0003f05270 */
[----:B------:R-:W-:Y:S05]  /*12d0*/  @P0 EXIT ;  /* 0x000000000000094d */ /* 0x000fea0003800000 */
[----:B------:R-:W-:-:S04]  /*12e0*/  LOP3.LUT R0, R0, 0xfffffffe, RZ, 0xc0, !PT ;  /* 0xfffffffe00007812 */ /* 0x000fc800078ec0ff */
[----:B------:R-:W-:-:S13]  /*12f0*/  ISETP.NE.AND P0, PT, R0, 0x6, PT ;  /* 0x000000060000780c */ /* 0x000fda0003f05270 */
[----:B------:R-:W-:Y:S05]  /*1300*/  @P0 EXIT ;  /* 0x000000000000094d */ /* 0x000fea0003800000 */
[----:B------:R-:W-:-:S05]  /*1310*/  HFMA2 R3, -RZ, RZ, 0, 5.9604644775390625e-08 ;  /* 0x00000001ff037431 */ /* 0x000fca00000001ff */
[----:B------:R-:W-:Y:S01]  /*1320*/  STG.E desc[UR4][R10.64], R3 ;  /* 0x000000030a007986 */ /* 0x000fe2000c101904 */
[----:B------:R-:W-:Y:S05]  /*1330*/  EXIT ;  /* 0x000000000000794d */ /* 0x000fea0003800000 */
.L_x_1:
[----:B------:R-:W-:-:S04]  /*1340*/  LOP3.LUT R0, R0, 0xfffffffc, RZ, 0xc0, !PT ;  /* 0xfffffffc00007812 */ /* 0x000fc800078ec0ff */
[----:B------:R-:W-:-:S13]  /*1350*/  ISETP.NE.AND P0, PT, R0, 0x4, PT ;  /* 0x000000040000780c */ /* 0x000fda0003f05270 */
[----:B------:R-:W-:Y:S05]  /*1360*/  @P0 EXIT ;  /* 0x000000000000094d */ /* 0x000fea0003800000 */
[----:B------:R-:W-:-:S05]  /*1370*/  MOV R3, 0x1 ;  /* 0x0000000100037802 */ /* 0x000fca0000000f00 */
[----:B------:R-:W-:Y:S01]  /*1380*/  STG.E desc[UR4][R10.64], R3 ;  /* 0x000000030a007986 */ /* 0x000fe2000c101904 */
[----:B------:R-:W-:Y:S05]  /*1390*/  EXIT ;  /* 0x000000000000794d */ /* 0x000fea0003800000 */
.L_x_2:
        /* <DEDUP_REMOVED lines=14> */
.L_x_6:


//--------------------- .nv.shared._ZN12cuda_kernels33calc_next_generation_shared_areasEPiS0_iii --------------------------
	.section	.nv.shared._ZN12cuda_kernels33calc_next_generation_shared_areasEPiS0_iii,"aw",@nobits
	.sectionflags	@""
	.align	4
.nv.shared._ZN12cuda_kernels33calc_next_generation_shared_areasEPiS0_iii:
	.zero		33792


//--------------------- .nv.shared.reserved.0     --------------------------
	.section	.nv.shared.reserved.0,"aw",@nobits
	.weak		__nv_reservedSMEM_offset_0_alias
	.size		__nv_reservedSMEM_offset_0_alias, 0, 64
	.other		__nv_reservedSMEM_offset_0_alias,@"STO_CUDA_RESERVED_SHARED STV_DEFAULT"
__nv_reservedSMEM_offset_0_alias:
	.zero		0
	.zero		64


//--------------------- .nv.constant0._ZN12cuda_kernels33calc_next_generation_shared_areasEPiS0_iii --------------------------
	.section	.nv.constant0._ZN12cuda_kernels33calc_next_generation_shared_areasEPiS0_iii,"a",@progbits
	.sectionflags	@""
	.align	4
.nv.constant0._ZN12cuda_kernels33calc_next_generation_shared_areasEPiS0_iii:
	.zero		924


//--------------------- .nv.constant0._ZN12cuda_kernels31calc_next_generation_all_globalEPiS0_iii --------------------------
	.section	.nv.constant0._ZN12cuda_kernels31calc_next_generation_all_globalEPiS0_iii,"a",@progbits
	.sectionflags	@""
	.align	4
.nv.constant0._ZN12cuda_kernels31calc_next_generation_all_globalEPiS0_iii:
	.zero		924


//--------------------- SYMBOLS --------------------------

	.type		.nv.reservedSmem.offset0,@object
	.size		.nv.reservedSmem.offset0,0x4
	.type		.nv.reservedSmem.cap,@object
	.size		.nv.reservedSmem.cap,0x4
